//
// Generated by NVIDIA NVVM Compiler
//
// Compiler Build ID: CL-36424714
// Cuda compilation tools, release 13.0, V13.0.88
// Based on NVVM 20.0.0
//

.version 9.0
.target sm_100
.address_size 64

	// .globl	_Z7kernel16TensorIfLi4EES0_S0_
// _ZZ7kernel16TensorIfLi4EES0_S0_E14nvfuser_zero_s has been demoted
.extern .shared .align 16 .b8 array[];

.visible .entry _Z7kernel16TensorIfLi4EES0_S0_(
	.param .align 8 .b8 _Z7kernel16TensorIfLi4EES0_S0__param_0[40],
	.param .align 8 .b8 _Z7kernel16TensorIfLi4EES0_S0__param_1[40],
	.param .align 8 .b8 _Z7kernel16TensorIfLi4EES0_S0__param_2[40]
)
{
	.reg .pred 	%p<233>;
	.reg .b32 	%r<282>;
	.reg .b32 	%f<493>;
	.reg .b64 	%rd<101>;
	// demoted variable
	.shared .align 4 .u32 _ZZ7kernel16TensorIfLi4EES0_S0_E14nvfuser_zero_s;
	ld.param.u64 	%rd5, [_Z7kernel16TensorIfLi4EES0_S0__param_2];
	ld.param.v2.u32 	{%r65, %r66}, [_Z7kernel16TensorIfLi4EES0_S0__param_0+16];
	ld.param.v2.u32 	{%r63, %r64}, [_Z7kernel16TensorIfLi4EES0_S0__param_0+8];
	ld.param.u64 	%rd6, [_Z7kernel16TensorIfLi4EES0_S0__param_1];
	ld.param.u64 	%rd4, [_Z7kernel16TensorIfLi4EES0_S0__param_0];
	cvta.to.global.u64 	%rd1, %rd4;
	cvta.to.global.u64 	%rd2, %rd6;
	mov.u32 	%r5, %tid.x;
	setp.ne.s32 	%p17, %r5, 0;
	@%p17 bra 	$L__BB0_2;
	mov.b32 	%r79, 0;
	st.shared.u32 	[_ZZ7kernel16TensorIfLi4EES0_S0_E14nvfuser_zero_s], %r79;
$L__BB0_2:
	bar.sync 	0;
	atom.shared.min.s32 	%r80, [_ZZ7kernel16TensorIfLi4EES0_S0_E14nvfuser_zero_s], %r5;
	ld.shared.u32 	%r6, [_ZZ7kernel16TensorIfLi4EES0_S0_E14nvfuser_zero_s];
	mov.u32 	%r81, %ctaid.x;
	mov.u32 	%r7, %ntid.x;
	mad.lo.s32 	%r8, %r81, %r7, %r5;
	add.s32 	%r82, %r63, 1;
	shr.u32 	%r83, %r82, 31;
	add.s32 	%r84, %r82, %r83;
	shr.s32 	%r9, %r84, 1;
	add.s32 	%r85, %r9, 3;
	shr.s32 	%r86, %r85, 31;
	shr.u32 	%r87, %r86, 30;
	add.s32 	%r88, %r85, %r87;
	shr.s32 	%r10, %r88, 2;
	mov.u32 	%r11, %tid.y;
	mad.lo.s32 	%r89, %r10, 3, %r11;
	mul.lo.s32 	%r90, %r65, %r66;
	mul.lo.s32 	%r12, %r90, %r64;
	setp.ge.s32 	%p18, %r8, %r12;
	setp.ge.s32 	%p19, %r89, %r9;
	or.pred  	%p1, %p18, %p19;
	mul.lo.s32 	%r13, %r6, %r9;
	add.s32 	%r14, %r13, %r89;
	setp.ge.s32 	%p21, %r14, %r63;
	or.pred  	%p22, %p21, %p1;
	@%p22 bra 	$L__BB0_4;
	mad.lo.s32 	%r91, %r6, %r10, %r11;
	mad.lo.s32 	%r92, %r91, %r12, %r8;
	mul.wide.s32 	%rd7, %r92, 4;
	add.s64 	%rd8, %rd2, %rd7;
	ld.global.f32 	%f128, [%rd8];
	add.s32 	%r93, %r91, %r10;
	mad.lo.s32 	%r94, %r93, %r12, %r8;
	mul.wide.s32 	%rd9, %r94, 4;
	add.s64 	%rd10, %rd2, %rd9;
	ld.global.f32 	%f129, [%rd10];
	add.s32 	%r95, %r93, %r10;
	mad.lo.s32 	%r96, %r95, %r12, %r8;
	mul.wide.s32 	%rd11, %r96, 4;
	add.s64 	%rd12, %rd2, %rd11;
	ld.global.f32 	%f130, [%rd12];
	add.s32 	%r97, %r95, %r10;
	mad.lo.s32 	%r98, %r97, %r12, %r8;
	mul.wide.s32 	%rd13, %r98, 4;
	add.s64 	%rd14, %rd2, %rd13;
	ld.global.f32 	%f131, [%rd14];
	cvta.to.global.u64 	%rd15, %rd4;
	add.s64 	%rd16, %rd15, %rd7;
	ld.global.f32 	%f132, [%rd16];
	add.s64 	%rd17, %rd15, %rd9;
	ld.global.f32 	%f133, [%rd17];
	add.s64 	%rd18, %rd15, %rd11;
	ld.global.f32 	%f134, [%rd18];
	add.s64 	%rd19, %rd15, %rd13;
	ld.global.f32 	%f135, [%rd19];
	add.f32 	%f478, %f132, %f128;
	add.f32 	%f477, %f133, %f129;
	add.f32 	%f476, %f134, %f130;
	add.f32 	%f475, %f135, %f131;
	bra.uni 	$L__BB0_21;
$L__BB0_4:
	setp.ge.s32 	%p23, %r8, %r12;
	mad.lo.s32 	%r99, %r6, %r10, %r11;
	setp.ge.s32 	%p24, %r99, %r63;
	setp.ge.s32 	%p25, %r99, %r9;
	or.pred  	%p26, %p23, %p25;
	or.pred  	%p27, %p24, %p26;
	@%p27 bra 	$L__BB0_6;
	mad.lo.s32 	%r101, %r99, %r12, %r8;
	mul.wide.s32 	%rd20, %r101, 4;
	add.s64 	%rd21, %rd2, %rd20;
	ld.global.f32 	%f452, [%rd21];
$L__BB0_6:
	setp.ge.s32 	%p28, %r8, %r12;
	add.s32 	%r16, %r99, %r10;
	setp.ge.s32 	%p29, %r16, %r63;
	setp.ge.s32 	%p30, %r16, %r9;
	or.pred  	%p31, %p28, %p30;
	or.pred  	%p32, %p29, %p31;
	@%p32 bra 	$L__BB0_8;
	mad.lo.s32 	%r104, %r16, %r12, %r8;
	mul.wide.s32 	%rd22, %r104, 4;
	add.s64 	%rd23, %rd2, %rd22;
	ld.global.f32 	%f458, [%rd23];
$L__BB0_8:
	setp.lt.s32 	%p33, %r8, %r12;
	add.s32 	%r17, %r16, %r10;
	setp.lt.s32 	%p34, %r17, %r63;
	setp.lt.s32 	%p35, %r17, %r9;
	and.pred  	%p36, %p33, %p35;
	and.pred  	%p2, %p34, %p36;
	not.pred 	%p37, %p2;
	@%p37 bra 	$L__BB0_10;
	mad.lo.s32 	%r107, %r17, %r12, %r8;
	mul.wide.s32 	%rd24, %r107, 4;
	add.s64 	%rd25, %rd2, %rd24;
	ld.global.f32 	%f459, [%rd25];
$L__BB0_10:
	add.s32 	%r18, %r17, %r10;
	setp.lt.s32 	%p39, %r18, %r63;
	setp.lt.s32 	%p40, %r18, %r9;
	and.pred  	%p41, %p33, %p40;
	and.pred  	%p3, %p39, %p41;
	not.pred 	%p42, %p3;
	@%p42 bra 	$L__BB0_12;
	mad.lo.s32 	%r110, %r18, %r12, %r8;
	mul.wide.s32 	%rd26, %r110, 4;
	add.s64 	%rd27, %rd2, %rd26;
	ld.global.f32 	%f460, [%rd27];
$L__BB0_12:
	setp.lt.s32 	%p43, %r99, %r63;
	setp.lt.s32 	%p44, %r8, %r12;
	setp.lt.s32 	%p45, %r99, %r9;
	and.pred  	%p46, %p44, %p45;
	and.pred  	%p4, %p43, %p46;
	not.pred 	%p47, %p4;
	@%p47 bra 	$L__BB0_14;
	mad.lo.s32 	%r112, %r99, %r12, %r8;
	mul.wide.s32 	%rd28, %r112, 4;
	add.s64 	%rd29, %rd1, %rd28;
	ld.global.f32 	%f461, [%rd29];
$L__BB0_14:
	setp.lt.s32 	%p48, %r16, %r63;
	setp.lt.s32 	%p49, %r8, %r12;
	setp.lt.s32 	%p50, %r16, %r9;
	and.pred  	%p51, %p49, %p50;
	and.pred  	%p5, %p48, %p51;
	not.pred 	%p52, %p5;
	@%p52 bra 	$L__BB0_16;
	mad.lo.s32 	%r114, %r16, %r12, %r8;
	mul.wide.s32 	%rd30, %r114, 4;
	add.s64 	%rd31, %rd1, %rd30;
	ld.global.f32 	%f462, [%rd31];
$L__BB0_16:
	@%p37 bra 	$L__BB0_18;
	mad.lo.s32 	%r115, %r17, %r12, %r8;
	mul.wide.s32 	%rd32, %r115, 4;
	add.s64 	%rd33, %rd1, %rd32;
	ld.global.f32 	%f463, [%rd33];
$L__BB0_18:
	@%p42 bra 	$L__BB0_20;
	mad.lo.s32 	%r116, %r18, %r12, %r8;
	mul.wide.s32 	%rd34, %r116, 4;
	add.s64 	%rd35, %rd1, %rd34;
	ld.global.f32 	%f464, [%rd35];
$L__BB0_20:
	add.f32 	%f478, %f461, %f452;
	add.f32 	%f477, %f462, %f458;
	add.f32 	%f476, %f463, %f459;
	add.f32 	%f475, %f464, %f460;
$L__BB0_21:
	add.s32 	%r117, %r14, %r9;
	setp.lt.s32 	%p55, %r117, %r63;
	not.pred 	%p56, %p1;
	and.pred  	%p57, %p55, %p56;
	@%p57 bra 	$L__BB0_40;
	setp.ge.s32 	%p58, %r8, %r12;
	mad.lo.s32 	%r127, %r6, %r10, %r11;
	add.s32 	%r20, %r127, %r9;
	setp.ge.s32 	%p59, %r20, %r63;
	setp.ge.s32 	%p60, %r127, %r9;
	or.pred  	%p61, %p58, %p60;
	or.pred  	%p62, %p59, %p61;
	@%p62 bra 	$L__BB0_24;
	mad.lo.s32 	%r129, %r20, %r12, %r8;
	mul.wide.s32 	%rd49, %r129, 4;
	add.s64 	%rd50, %rd2, %rd49;
	ld.global.f32 	%f452, [%rd50];
$L__BB0_24:
	add.s32 	%r21, %r127, %r10;
	add.s32 	%r22, %r20, %r10;
	setp.ge.s32 	%p64, %r22, %r63;
	setp.ge.s32 	%p65, %r21, %r9;
	or.pred  	%p66, %p58, %p65;
	or.pred  	%p67, %p64, %p66;
	@%p67 bra 	$L__BB0_26;
	mad.lo.s32 	%r132, %r22, %r12, %r8;
	mul.wide.s32 	%rd51, %r132, 4;
	add.s64 	%rd52, %rd2, %rd51;
	ld.global.f32 	%f458, [%rd52];
$L__BB0_26:
	setp.lt.s32 	%p68, %r8, %r12;
	add.s32 	%r23, %r21, %r10;
	add.s32 	%r24, %r22, %r10;
	setp.lt.s32 	%p69, %r24, %r63;
	setp.lt.s32 	%p70, %r23, %r9;
	and.pred  	%p71, %p68, %p70;
	and.pred  	%p6, %p69, %p71;
	not.pred 	%p72, %p6;
	@%p72 bra 	$L__BB0_28;
	mad.lo.s32 	%r135, %r24, %r12, %r8;
	mul.wide.s32 	%rd53, %r135, 4;
	add.s64 	%rd54, %rd2, %rd53;
	ld.global.f32 	%f459, [%rd54];
$L__BB0_28:
	add.s32 	%r137, %r23, %r10;
	add.s32 	%r25, %r24, %r10;
	setp.lt.s32 	%p74, %r25, %r63;
	setp.lt.s32 	%p75, %r137, %r9;
	and.pred  	%p76, %p68, %p75;
	and.pred  	%p7, %p74, %p76;
	not.pred 	%p77, %p7;
	@%p77 bra 	$L__BB0_30;
	mad.lo.s32 	%r139, %r25, %r12, %r8;
	mul.wide.s32 	%rd55, %r139, 4;
	add.s64 	%rd56, %rd2, %rd55;
	ld.global.f32 	%f460, [%rd56];
$L__BB0_30:
	setp.lt.s32 	%p78, %r20, %r63;
	setp.lt.s32 	%p79, %r8, %r12;
	mad.lo.s32 	%r140, %r6, %r10, %r11;
	setp.lt.s32 	%p80, %r140, %r9;
	and.pred  	%p81, %p79, %p80;
	and.pred  	%p8, %p78, %p81;
	not.pred 	%p82, %p8;
	@%p82 bra 	$L__BB0_32;
	mad.lo.s32 	%r143, %r20, %r12, %r8;
	cvta.to.global.u64 	%rd57, %rd4;
	mul.wide.s32 	%rd58, %r143, 4;
	add.s64 	%rd59, %rd57, %rd58;
	ld.global.f32 	%f461, [%rd59];
$L__BB0_32:
	setp.lt.s32 	%p83, %r22, %r63;
	setp.lt.s32 	%p84, %r8, %r12;
	mad.lo.s32 	%r144, %r6, %r10, %r11;
	add.s32 	%r145, %r144, %r10;
	setp.lt.s32 	%p85, %r145, %r9;
	and.pred  	%p86, %p84, %p85;
	and.pred  	%p9, %p83, %p86;
	not.pred 	%p87, %p9;
	@%p87 bra 	$L__BB0_34;
	mad.lo.s32 	%r148, %r22, %r12, %r8;
	cvta.to.global.u64 	%rd60, %rd4;
	mul.wide.s32 	%rd61, %r148, 4;
	add.s64 	%rd62, %rd60, %rd61;
	ld.global.f32 	%f462, [%rd62];
$L__BB0_34:
	@%p72 bra 	$L__BB0_36;
	mad.lo.s32 	%r149, %r24, %r12, %r8;
	cvta.to.global.u64 	%rd63, %rd4;
	mul.wide.s32 	%rd64, %r149, 4;
	add.s64 	%rd65, %rd63, %rd64;
	ld.global.f32 	%f463, [%rd65];
$L__BB0_36:
	@%p77 bra 	$L__BB0_38;
	mad.lo.s32 	%r150, %r25, %r12, %r8;
	cvta.to.global.u64 	%rd66, %rd4;
	mul.wide.s32 	%rd67, %r150, 4;
	add.s64 	%rd68, %rd66, %rd67;
	ld.global.f32 	%f464, [%rd68];
$L__BB0_38:
	add.f32 	%f485, %f461, %f452;
	add.f32 	%f484, %f462, %f458;
	add.f32 	%f483, %f463, %f459;
	@%p77 bra 	$L__BB0_41;
	add.f32 	%f482, %f464, %f460;
	bra.uni 	$L__BB0_41;
$L__BB0_40:
	add.s32 	%r118, %r9, %r11;
	mad.lo.s32 	%r119, %r6, %r10, %r118;
	mad.lo.s32 	%r120, %r119, %r12, %r8;
	mul.wide.s32 	%rd36, %r120, 4;
	add.s64 	%rd37, %rd2, %rd36;
	ld.global.f32 	%f144, [%rd37];
	add.s32 	%r121, %r119, %r10;
	mad.lo.s32 	%r122, %r121, %r12, %r8;
	mul.wide.s32 	%rd38, %r122, 4;
	add.s64 	%rd39, %rd2, %rd38;
	ld.global.f32 	%f145, [%rd39];
	add.s32 	%r123, %r121, %r10;
	mad.lo.s32 	%r124, %r123, %r12, %r8;
	mul.wide.s32 	%rd40, %r124, 4;
	add.s64 	%rd41, %rd2, %rd40;
	ld.global.f32 	%f146, [%rd41];
	add.s32 	%r125, %r123, %r10;
	mad.lo.s32 	%r126, %r125, %r12, %r8;
	mul.wide.s32 	%rd42, %r126, 4;
	add.s64 	%rd43, %rd2, %rd42;
	ld.global.f32 	%f147, [%rd43];
	cvta.to.global.u64 	%rd44, %rd4;
	add.s64 	%rd45, %rd44, %rd36;
	ld.global.f32 	%f148, [%rd45];
	add.s64 	%rd46, %rd44, %rd38;
	ld.global.f32 	%f149, [%rd46];
	add.s64 	%rd47, %rd44, %rd40;
	ld.global.f32 	%f150, [%rd47];
	add.s64 	%rd48, %rd44, %rd42;
	ld.global.f32 	%f151, [%rd48];
	add.f32 	%f485, %f148, %f144;
	add.f32 	%f484, %f149, %f145;
	add.f32 	%f483, %f150, %f146;
	add.f32 	%f482, %f151, %f147;
$L__BB0_41:
	shl.b32 	%r26, %r6, 1;
	add.s32 	%r27, %r14, %r13;
	setp.ge.s32 	%p91, %r27, %r63;
	or.pred  	%p92, %p91, %p1;
	@%p92 bra 	$L__BB0_43;
	max.f32 	%f153, %f478, 0fFF800000;
	max.f32 	%f154, %f153, %f477;
	max.f32 	%f155, %f154, %f476;
	max.f32 	%f469, %f155, %f475;
	bra.uni 	$L__BB0_44;
$L__BB0_43:
	setp.lt.s32 	%p93, %r8, %r12;
	mad.lo.s32 	%r152, %r26, %r10, %r11;
	setp.lt.s32 	%p94, %r152, %r63;
	setp.lt.s32 	%p95, %r152, %r9;
	max.f32 	%f156, %f478, 0fFF800000;
	selp.f32 	%f157, %f156, 0fFF800000, %p95;
	selp.f32 	%f158, %f157, 0fFF800000, %p93;
	selp.f32 	%f159, %f158, 0fFF800000, %p94;
	add.s32 	%r155, %r152, %r10;
	setp.lt.s32 	%p96, %r155, %r63;
	setp.lt.s32 	%p97, %r155, %r9;
	max.f32 	%f160, %f159, %f477;
	selp.f32 	%f161, %f160, %f159, %p97;
	selp.f32 	%f162, %f161, %f159, %p93;
	selp.f32 	%f163, %f162, %f159, %p96;
	add.s32 	%r156, %r155, %r10;
	setp.lt.s32 	%p98, %r156, %r63;
	setp.lt.s32 	%p99, %r156, %r9;
	max.f32 	%f164, %f163, %f476;
	selp.f32 	%f165, %f164, %f163, %p99;
	selp.f32 	%f166, %f165, %f163, %p93;
	selp.f32 	%f167, %f166, %f163, %p98;
	add.s32 	%r157, %r156, %r10;
	setp.lt.s32 	%p100, %r157, %r63;
	setp.lt.s32 	%p101, %r157, %r9;
	max.f32 	%f168, %f167, %f475;
	selp.f32 	%f169, %f168, %f167, %p101;
	selp.f32 	%f170, %f169, %f167, %p93;
	selp.f32 	%f469, %f170, %f167, %p100;
$L__BB0_44:
	add.s32 	%r158, %r27, %r9;
	setp.lt.s32 	%p102, %r158, %r63;
	not.pred 	%p103, %p1;
	and.pred  	%p104, %p102, %p103;
	@%p104 bra 	$L__BB0_46;
	setp.lt.s32 	%p105, %r8, %r12;
	mad.lo.s32 	%r160, %r26, %r10, %r11;
	add.s32 	%r163, %r160, %r9;
	setp.lt.s32 	%p106, %r163, %r63;
	setp.lt.s32 	%p107, %r160, %r9;
	max.f32 	%f174, %f469, %f485;
	selp.f32 	%f175, %f174, %f469, %p107;
	selp.f32 	%f176, %f175, %f469, %p105;
	selp.f32 	%f177, %f176, %f469, %p106;
	add.s32 	%r164, %r160, %r10;
	add.s32 	%r165, %r163, %r10;
	setp.lt.s32 	%p108, %r165, %r63;
	setp.lt.s32 	%p109, %r164, %r9;
	max.f32 	%f178, %f177, %f484;
	selp.f32 	%f179, %f178, %f177, %p109;
	selp.f32 	%f180, %f179, %f177, %p105;
	selp.f32 	%f181, %f180, %f177, %p108;
	add.s32 	%r166, %r164, %r10;
	add.s32 	%r167, %r165, %r10;
	setp.lt.s32 	%p110, %r167, %r63;
	setp.lt.s32 	%p111, %r166, %r9;
	max.f32 	%f182, %f181, %f483;
	selp.f32 	%f183, %f182, %f181, %p111;
	selp.f32 	%f184, %f183, %f181, %p105;
	selp.f32 	%f185, %f184, %f181, %p110;
	add.s32 	%r168, %r166, %r10;
	add.s32 	%r169, %r167, %r10;
	setp.lt.s32 	%p112, %r169, %r63;
	setp.lt.s32 	%p113, %r168, %r9;
	max.f32 	%f186, %f185, %f482;
	selp.f32 	%f187, %f186, %f185, %p113;
	selp.f32 	%f188, %f187, %f185, %p105;
	selp.f32 	%f470, %f188, %f185, %p112;
	bra.uni 	$L__BB0_47;
$L__BB0_46:
	max.f32 	%f171, %f469, %f485;
	max.f32 	%f172, %f171, %f484;
	max.f32 	%f173, %f172, %f483;
	max.f32 	%f470, %f173, %f482;
$L__BB0_47:
	shl.b32 	%r28, %r6, 2;
	mov.u32 	%r170, %tid.z;
	mov.u32 	%r171, %ntid.y;
	mad.lo.s32 	%r30, %r170, %r7, %r5;
	mad.lo.s32 	%r172, %r30, %r171, %r11;
	shl.b32 	%r173, %r172, 2;
	mov.u32 	%r174, array;
	add.s32 	%r31, %r174, %r173;
	st.shared.f32 	[%r31], %f470;
	bar.sync 	0;
	clz.b32 	%r32, %r171;
	mov.b32 	%r175, -2147483648;
	shr.u32 	%r176, %r175, %r32;
	setp.lt.u32 	%p114, %r11, %r176;
	add.s32 	%r177, %r176, %r11;
	setp.lt.u32 	%p115, %r177, %r171;
	and.pred  	%p10, %p114, %p115;
	shl.b32 	%r179, %r176, 2;
	add.s32 	%r33, %r31, %r179;
	not.pred 	%p116, %p10;
	@%p116 bra 	$L__BB0_49;
	ld.shared.f32 	%f189, [%r33];
	ld.shared.f32 	%f190, [%r31];
	max.f32 	%f191, %f190, %f189;
	st.shared.f32 	[%r31], %f191;
$L__BB0_49:
	bar.sync 	0;
	mov.b32 	%r180, 1073741824;
	shr.u32 	%r281, %r180, %r32;
	setp.lt.u32 	%p117, %r171, 4;
	@%p117 bra 	$L__BB0_54;
	mov.u32 	%r280, %r281;
$L__BB0_51:
	setp.ge.u32 	%p118, %r11, %r280;
	@%p118 bra 	$L__BB0_53;
	shl.b32 	%r181, %r280, 2;
	add.s32 	%r182, %r31, %r181;
	ld.shared.f32 	%f192, [%r182];
	ld.shared.f32 	%f193, [%r31];
	max.f32 	%f194, %f193, %f192;
	st.shared.f32 	[%r31], %f194;
$L__BB0_53:
	bar.sync 	0;
	shr.u32 	%r36, %r280, 1;
	setp.gt.u32 	%p119, %r280, 3;
	mov.u32 	%r280, %r36;
	@%p119 bra 	$L__BB0_51;
$L__BB0_54:
	setp.ne.s32 	%p120, %r11, 0;
	mov.f32 	%f471, 0fFF800000;
	@%p120 bra 	$L__BB0_57;
	ld.shared.f32 	%f196, [%r31];
	max.f32 	%f471, %f196, 0fFF800000;
	setp.lt.u32 	%p121, %r171, 2;
	@%p121 bra 	$L__BB0_57;
	ld.shared.f32 	%f197, [%r31+4];
	max.f32 	%f471, %f471, %f197;
$L__BB0_57:
	bar.sync 	0;
	shl.b32 	%r183, %r30, 2;
	add.s32 	%r37, %r174, %r183;
	@%p120 bra 	$L__BB0_59;
	st.shared.f32 	[%r37], %f471;
$L__BB0_59:
	bar.sync 	0;
	ld.shared.f32 	%f74, [%r37];
	bar.sync 	0;
	mad.lo.s32 	%r38, %r26, %r9, %r27;
	setp.ge.s32 	%p123, %r38, %r63;
	or.pred  	%p124, %p123, %p1;
	@%p124 bra 	$L__BB0_61;
	sub.f32 	%f198, %f478, %f74;
	fma.rn.f32 	%f199, %f198, 0f3BBB989D, 0f3F000000;
	cvt.sat.f32.f32 	%f200, %f199;
	mov.f32 	%f201, 0f4B400001;
	mov.f32 	%f202, 0f437C0000;
	fma.rm.f32 	%f203, %f200, %f202, %f201;
	add.f32 	%f204, %f203, 0fCB40007F;
	neg.f32 	%f205, %f204;
	fma.rn.f32 	%f206, %f198, 0f3FB8AA3B, %f205;
	fma.rn.f32 	%f207, %f198, 0f32A57060, %f206;
	mov.b32 	%r185, %f203;
	shl.b32 	%r186, %r185, 23;
	mov.b32 	%f208, %r186;
	ex2.approx.ftz.f32 	%f209, %f207;
	mul.f32 	%f478, %f209, %f208;
	sub.f32 	%f210, %f477, %f74;
	fma.rn.f32 	%f211, %f210, 0f3BBB989D, 0f3F000000;
	cvt.sat.f32.f32 	%f212, %f211;
	fma.rm.f32 	%f213, %f212, %f202, %f201;
	add.f32 	%f214, %f213, 0fCB40007F;
	neg.f32 	%f215, %f214;
	fma.rn.f32 	%f216, %f210, 0f3FB8AA3B, %f215;
	fma.rn.f32 	%f217, %f210, 0f32A57060, %f216;
	mov.b32 	%r187, %f213;
	shl.b32 	%r188, %r187, 23;
	mov.b32 	%f218, %r188;
	ex2.approx.ftz.f32 	%f219, %f217;
	mul.f32 	%f477, %f219, %f218;
	sub.f32 	%f220, %f476, %f74;
	fma.rn.f32 	%f221, %f220, 0f3BBB989D, 0f3F000000;
	cvt.sat.f32.f32 	%f222, %f221;
	fma.rm.f32 	%f223, %f222, %f202, %f201;
	add.f32 	%f224, %f223, 0fCB40007F;
	neg.f32 	%f225, %f224;
	fma.rn.f32 	%f226, %f220, 0f3FB8AA3B, %f225;
	fma.rn.f32 	%f227, %f220, 0f32A57060, %f226;
	mov.b32 	%r189, %f223;
	shl.b32 	%r190, %r189, 23;
	mov.b32 	%f228, %r190;
	ex2.approx.ftz.f32 	%f229, %f227;
	mul.f32 	%f476, %f229, %f228;
	sub.f32 	%f230, %f475, %f74;
	fma.rn.f32 	%f231, %f230, 0f3BBB989D, 0f3F000000;
	cvt.sat.f32.f32 	%f232, %f231;
	fma.rm.f32 	%f233, %f232, %f202, %f201;
	add.f32 	%f234, %f233, 0fCB40007F;
	neg.f32 	%f235, %f234;
	fma.rn.f32 	%f236, %f230, 0f3FB8AA3B, %f235;
	fma.rn.f32 	%f237, %f230, 0f32A57060, %f236;
	mov.b32 	%r191, %f233;
	shl.b32 	%r192, %r191, 23;
	mov.b32 	%f238, %r192;
	ex2.approx.ftz.f32 	%f239, %f237;
	mul.f32 	%f475, %f239, %f238;
	bra.uni 	$L__BB0_73;
$L__BB0_61:
	mad.lo.s32 	%r39, %r28, %r10, %r11;
	setp.ge.s32 	%p125, %r39, %r63;
	@%p125 bra 	$L__BB0_64;
	setp.ge.s32 	%p126, %r8, %r12;
	setp.ge.s32 	%p127, %r39, %r9;
	or.pred  	%p128, %p126, %p127;
	@%p128 bra 	$L__BB0_64;
	sub.f32 	%f240, %f478, %f74;
	fma.rn.f32 	%f241, %f240, 0f3BBB989D, 0f3F000000;
	cvt.sat.f32.f32 	%f242, %f241;
	mov.f32 	%f243, 0f4B400001;
	mov.f32 	%f244, 0f437C0000;
	fma.rm.f32 	%f245, %f242, %f244, %f243;
	add.f32 	%f246, %f245, 0fCB40007F;
	neg.f32 	%f247, %f246;
	fma.rn.f32 	%f248, %f240, 0f3FB8AA3B, %f247;
	fma.rn.f32 	%f249, %f240, 0f32A57060, %f248;
	mov.b32 	%r193, %f245;
	shl.b32 	%r194, %r193, 23;
	mov.b32 	%f250, %r194;
	ex2.approx.ftz.f32 	%f251, %f249;
	mul.f32 	%f478, %f251, %f250;
$L__BB0_64:
	add.s32 	%r40, %r39, %r10;
	setp.ge.s32 	%p129, %r40, %r63;
	@%p129 bra 	$L__BB0_67;
	setp.ge.s32 	%p130, %r8, %r12;
	setp.ge.s32 	%p131, %r40, %r9;
	or.pred  	%p132, %p130, %p131;
	@%p132 bra 	$L__BB0_67;
	sub.f32 	%f252, %f477, %f74;
	fma.rn.f32 	%f253, %f252, 0f3BBB989D, 0f3F000000;
	cvt.sat.f32.f32 	%f254, %f253;
	mov.f32 	%f255, 0f4B400001;
	mov.f32 	%f256, 0f437C0000;
	fma.rm.f32 	%f257, %f254, %f256, %f255;
	add.f32 	%f258, %f257, 0fCB40007F;
	neg.f32 	%f259, %f258;
	fma.rn.f32 	%f260, %f252, 0f3FB8AA3B, %f259;
	fma.rn.f32 	%f261, %f252, 0f32A57060, %f260;
	mov.b32 	%r195, %f257;
	shl.b32 	%r196, %r195, 23;
	mov.b32 	%f262, %r196;
	ex2.approx.ftz.f32 	%f263, %f261;
	mul.f32 	%f477, %f263, %f262;
$L__BB0_67:
	add.s32 	%r41, %r40, %r10;
	setp.ge.s32 	%p133, %r41, %r63;
	@%p133 bra 	$L__BB0_70;
	setp.ge.s32 	%p134, %r8, %r12;
	setp.ge.s32 	%p135, %r41, %r9;
	or.pred  	%p136, %p134, %p135;
	@%p136 bra 	$L__BB0_70;
	sub.f32 	%f264, %f476, %f74;
	fma.rn.f32 	%f265, %f264, 0f3BBB989D, 0f3F000000;
	cvt.sat.f32.f32 	%f266, %f265;
	mov.f32 	%f267, 0f4B400001;
	mov.f32 	%f268, 0f437C0000;
	fma.rm.f32 	%f269, %f266, %f268, %f267;
	add.f32 	%f270, %f269, 0fCB40007F;
	neg.f32 	%f271, %f270;
	fma.rn.f32 	%f272, %f264, 0f3FB8AA3B, %f271;
	fma.rn.f32 	%f273, %f264, 0f32A57060, %f272;
	mov.b32 	%r197, %f269;
	shl.b32 	%r198, %r197, 23;
	mov.b32 	%f274, %r198;
	ex2.approx.ftz.f32 	%f275, %f273;
	mul.f32 	%f476, %f275, %f274;
$L__BB0_70:
	add.s32 	%r42, %r41, %r10;
	setp.ge.s32 	%p137, %r42, %r63;
	@%p137 bra 	$L__BB0_73;
	setp.ge.s32 	%p138, %r8, %r12;
	setp.ge.s32 	%p139, %r42, %r9;
	or.pred  	%p140, %p138, %p139;
	@%p140 bra 	$L__BB0_73;
	sub.f32 	%f276, %f475, %f74;
	fma.rn.f32 	%f277, %f276, 0f3BBB989D, 0f3F000000;
	cvt.sat.f32.f32 	%f278, %f277;
	mov.f32 	%f279, 0f4B400001;
	mov.f32 	%f280, 0f437C0000;
	fma.rm.f32 	%f281, %f278, %f280, %f279;
	add.f32 	%f282, %f281, 0fCB40007F;
	neg.f32 	%f283, %f282;
	fma.rn.f32 	%f284, %f276, 0f3FB8AA3B, %f283;
	fma.rn.f32 	%f285, %f276, 0f32A57060, %f284;
	mov.b32 	%r199, %f281;
	shl.b32 	%r200, %r199, 23;
	mov.b32 	%f286, %r200;
	ex2.approx.ftz.f32 	%f287, %f285;
	mul.f32 	%f475, %f287, %f286;
$L__BB0_73:
	add.s32 	%r201, %r38, %r9;
	setp.lt.s32 	%p141, %r201, %r63;
	and.pred  	%p143, %p141, %p103;
	@%p143 bra 	$L__BB0_86;
	mad.lo.s32 	%r43, %r28, %r10, %r11;
	add.s32 	%r44, %r43, %r9;
	setp.ge.s32 	%p144, %r44, %r63;
	@%p144 bra 	$L__BB0_77;
	setp.ge.s32 	%p145, %r8, %r12;
	setp.ge.s32 	%p146, %r43, %r9;
	or.pred  	%p147, %p145, %p146;
	@%p147 bra 	$L__BB0_77;
	sub.f32 	%f330, %f485, %f74;
	fma.rn.f32 	%f331, %f330, 0f3BBB989D, 0f3F000000;
	cvt.sat.f32.f32 	%f332, %f331;
	mov.f32 	%f333, 0f4B400001;
	mov.f32 	%f334, 0f437C0000;
	fma.rm.f32 	%f335, %f332, %f334, %f333;
	add.f32 	%f336, %f335, 0fCB40007F;
	neg.f32 	%f337, %f336;
	fma.rn.f32 	%f338, %f330, 0f3FB8AA3B, %f337;
	fma.rn.f32 	%f339, %f330, 0f32A57060, %f338;
	mov.b32 	%r210, %f335;
	shl.b32 	%r211, %r210, 23;
	mov.b32 	%f340, %r211;
	ex2.approx.ftz.f32 	%f341, %f339;
	mul.f32 	%f485, %f341, %f340;
$L__BB0_77:
	add.s32 	%r45, %r43, %r10;
	add.s32 	%r46, %r44, %r10;
	setp.ge.s32 	%p148, %r46, %r63;
	@%p148 bra 	$L__BB0_80;
	setp.ge.s32 	%p149, %r8, %r12;
	setp.ge.s32 	%p150, %r45, %r9;
	or.pred  	%p151, %p149, %p150;
	@%p151 bra 	$L__BB0_80;
	sub.f32 	%f342, %f484, %f74;
	fma.rn.f32 	%f343, %f342, 0f3BBB989D, 0f3F000000;
	cvt.sat.f32.f32 	%f344, %f343;
	mov.f32 	%f345, 0f4B400001;
	mov.f32 	%f346, 0f437C0000;
	fma.rm.f32 	%f347, %f344, %f346, %f345;
	add.f32 	%f348, %f347, 0fCB40007F;
	neg.f32 	%f349, %f348;
	fma.rn.f32 	%f350, %f342, 0f3FB8AA3B, %f349;
	fma.rn.f32 	%f351, %f342, 0f32A57060, %f350;
	mov.b32 	%r212, %f347;
	shl.b32 	%r213, %r212, 23;
	mov.b32 	%f352, %r213;
	ex2.approx.ftz.f32 	%f353, %f351;
	mul.f32 	%f484, %f353, %f352;
$L__BB0_80:
	add.s32 	%r47, %r45, %r10;
	add.s32 	%r48, %r46, %r10;
	setp.ge.s32 	%p152, %r48, %r63;
	@%p152 bra 	$L__BB0_83;
	setp.ge.s32 	%p153, %r8, %r12;
	setp.ge.s32 	%p154, %r47, %r9;
	or.pred  	%p155, %p153, %p154;
	@%p155 bra 	$L__BB0_83;
	sub.f32 	%f354, %f483, %f74;
	fma.rn.f32 	%f355, %f354, 0f3BBB989D, 0f3F000000;
	cvt.sat.f32.f32 	%f356, %f355;
	mov.f32 	%f357, 0f4B400001;
	mov.f32 	%f358, 0f437C0000;
	fma.rm.f32 	%f359, %f356, %f358, %f357;
	add.f32 	%f360, %f359, 0fCB40007F;
	neg.f32 	%f361, %f360;
	fma.rn.f32 	%f362, %f354, 0f3FB8AA3B, %f361;
	fma.rn.f32 	%f363, %f354, 0f32A57060, %f362;
	mov.b32 	%r214, %f359;
	shl.b32 	%r215, %r214, 23;
	mov.b32 	%f364, %r215;
	ex2.approx.ftz.f32 	%f365, %f363;
	mul.f32 	%f483, %f365, %f364;
$L__BB0_83:
	add.s32 	%r216, %r48, %r10;
	setp.ge.s32 	%p156, %r216, %r63;
	@%p156 bra 	$L__BB0_87;
	setp.ge.s32 	%p157, %r8, %r12;
	add.s32 	%r217, %r47, %r10;
	setp.ge.s32 	%p158, %r217, %r9;
	or.pred  	%p159, %p157, %p158;
	@%p159 bra 	$L__BB0_87;
	sub.f32 	%f366, %f482, %f74;
	fma.rn.f32 	%f367, %f366, 0f3BBB989D, 0f3F000000;
	cvt.sat.f32.f32 	%f368, %f367;
	mov.f32 	%f369, 0f4B400001;
	mov.f32 	%f370, 0f437C0000;
	fma.rm.f32 	%f371, %f368, %f370, %f369;
	add.f32 	%f372, %f371, 0fCB40007F;
	neg.f32 	%f373, %f372;
	fma.rn.f32 	%f374, %f366, 0f3FB8AA3B, %f373;
	fma.rn.f32 	%f375, %f366, 0f32A57060, %f374;
	mov.b32 	%r218, %f371;
	shl.b32 	%r219, %r218, 23;
	mov.b32 	%f376, %r219;
	ex2.approx.ftz.f32 	%f377, %f375;
	mul.f32 	%f482, %f377, %f376;
	bra.uni 	$L__BB0_87;
$L__BB0_86:
	sub.f32 	%f288, %f485, %f74;
	fma.rn.f32 	%f289, %f288, 0f3BBB989D, 0f3F000000;
	cvt.sat.f32.f32 	%f290, %f289;
	mov.f32 	%f291, 0f4B400001;
	mov.f32 	%f292, 0f437C0000;
	fma.rm.f32 	%f293, %f290, %f292, %f291;
	add.f32 	%f294, %f293, 0fCB40007F;
	neg.f32 	%f295, %f294;
	fma.rn.f32 	%f296, %f288, 0f3FB8AA3B, %f295;
	fma.rn.f32 	%f297, %f288, 0f32A57060, %f296;
	mov.b32 	%r202, %f293;
	shl.b32 	%r203, %r202, 23;
	mov.b32 	%f298, %r203;
	ex2.approx.ftz.f32 	%f299, %f297;
	mul.f32 	%f485, %f299, %f298;
	sub.f32 	%f300, %f484, %f74;
	fma.rn.f32 	%f301, %f300, 0f3BBB989D, 0f3F000000;
	cvt.sat.f32.f32 	%f302, %f301;
	fma.rm.f32 	%f303, %f302, %f292, %f291;
	add.f32 	%f304, %f303, 0fCB40007F;
	neg.f32 	%f305, %f304;
	fma.rn.f32 	%f306, %f300, 0f3FB8AA3B, %f305;
	fma.rn.f32 	%f307, %f300, 0f32A57060, %f306;
	mov.b32 	%r204, %f303;
	shl.b32 	%r205, %r204, 23;
	mov.b32 	%f308, %r205;
	ex2.approx.ftz.f32 	%f309, %f307;
	mul.f32 	%f484, %f309, %f308;
	sub.f32 	%f310, %f483, %f74;
	fma.rn.f32 	%f311, %f310, 0f3BBB989D, 0f3F000000;
	cvt.sat.f32.f32 	%f312, %f311;
	fma.rm.f32 	%f313, %f312, %f292, %f291;
	add.f32 	%f314, %f313, 0fCB40007F;
	neg.f32 	%f315, %f314;
	fma.rn.f32 	%f316, %f310, 0f3FB8AA3B, %f315;
	fma.rn.f32 	%f317, %f310, 0f32A57060, %f316;
	mov.b32 	%r206, %f313;
	shl.b32 	%r207, %r206, 23;
	mov.b32 	%f318, %r207;
	ex2.approx.ftz.f32 	%f319, %f317;
	mul.f32 	%f483, %f319, %f318;
	sub.f32 	%f320, %f482, %f74;
	fma.rn.f32 	%f321, %f320, 0f3BBB989D, 0f3F000000;
	cvt.sat.f32.f32 	%f322, %f321;
	fma.rm.f32 	%f323, %f322, %f292, %f291;
	add.f32 	%f324, %f323, 0fCB40007F;
	neg.f32 	%f325, %f324;
	fma.rn.f32 	%f326, %f320, 0f3FB8AA3B, %f325;
	fma.rn.f32 	%f327, %f320, 0f32A57060, %f326;
	mov.b32 	%r208, %f323;
	shl.b32 	%r209, %r208, 23;
	mov.b32 	%f328, %r209;
	ex2.approx.ftz.f32 	%f329, %f327;
	mul.f32 	%f482, %f329, %f328;
$L__BB0_87:
	shl.b32 	%r49, %r6, 3;
	mad.lo.s32 	%r50, %r28, %r9, %r38;
	setp.ge.s32 	%p160, %r50, %r63;
	or.pred  	%p161, %p160, %p1;
	@%p161 bra 	$L__BB0_89;
	add.f32 	%f378, %f478, 0f00000000;
	add.f32 	%f379, %f378, %f477;
	add.f32 	%f380, %f379, %f476;
	add.f32 	%f486, %f380, %f475;
	bra.uni 	$L__BB0_90;
$L__BB0_89:
	setp.lt.s32 	%p162, %r8, %r12;
	mad.lo.s32 	%r221, %r49, %r10, %r11;
	setp.lt.s32 	%p163, %r221, %r63;
	setp.lt.s32 	%p164, %r221, %r9;
	add.f32 	%f381, %f478, 0f00000000;
	selp.f32 	%f382, %f381, 0f00000000, %p164;
	selp.f32 	%f383, %f382, 0f00000000, %p162;
	selp.f32 	%f384, %f383, 0f00000000, %p163;
	add.s32 	%r224, %r221, %r10;
	setp.lt.s32 	%p165, %r224, %r63;
	setp.lt.s32 	%p166, %r224, %r9;
	add.f32 	%f385, %f384, %f477;
	selp.f32 	%f386, %f385, %f384, %p166;
	selp.f32 	%f387, %f386, %f384, %p162;
	selp.f32 	%f388, %f387, %f384, %p165;
	add.s32 	%r225, %r224, %r10;
	setp.lt.s32 	%p167, %r225, %r63;
	setp.lt.s32 	%p168, %r225, %r9;
	add.f32 	%f389, %f388, %f476;
	selp.f32 	%f390, %f389, %f388, %p168;
	selp.f32 	%f391, %f390, %f388, %p162;
	selp.f32 	%f392, %f391, %f388, %p167;
	add.s32 	%r226, %r225, %r10;
	setp.lt.s32 	%p169, %r226, %r63;
	setp.lt.s32 	%p170, %r226, %r9;
	add.f32 	%f393, %f392, %f475;
	selp.f32 	%f394, %f393, %f392, %p170;
	selp.f32 	%f395, %f394, %f392, %p162;
	selp.f32 	%f486, %f395, %f392, %p169;
$L__BB0_90:
	add.s32 	%r227, %r50, %r9;
	setp.lt.s32 	%p171, %r227, %r63;
	and.pred  	%p173, %p171, %p103;
	@%p173 bra 	$L__BB0_92;
	setp.lt.s32 	%p174, %r8, %r12;
	mad.lo.s32 	%r229, %r49, %r10, %r11;
	add.s32 	%r232, %r229, %r9;
	setp.lt.s32 	%p175, %r232, %r63;
	setp.lt.s32 	%p176, %r229, %r9;
	add.f32 	%f399, %f486, %f485;
	selp.f32 	%f400, %f399, %f486, %p176;
	selp.f32 	%f401, %f400, %f486, %p174;
	selp.f32 	%f402, %f401, %f486, %p175;
	add.s32 	%r233, %r229, %r10;
	add.s32 	%r234, %r232, %r10;
	setp.lt.s32 	%p177, %r234, %r63;
	setp.lt.s32 	%p178, %r233, %r9;
	add.f32 	%f403, %f402, %f484;
	selp.f32 	%f404, %f403, %f402, %p178;
	selp.f32 	%f405, %f404, %f402, %p174;
	selp.f32 	%f406, %f405, %f402, %p177;
	add.s32 	%r235, %r233, %r10;
	add.s32 	%r236, %r234, %r10;
	setp.lt.s32 	%p179, %r236, %r63;
	setp.lt.s32 	%p180, %r235, %r9;
	add.f32 	%f407, %f406, %f483;
	selp.f32 	%f408, %f407, %f406, %p180;
	selp.f32 	%f409, %f408, %f406, %p174;
	selp.f32 	%f410, %f409, %f406, %p179;
	add.s32 	%r237, %r235, %r10;
	add.s32 	%r238, %r236, %r10;
	setp.lt.s32 	%p181, %r238, %r63;
	setp.lt.s32 	%p182, %r237, %r9;
	add.f32 	%f411, %f410, %f482;
	selp.f32 	%f412, %f411, %f410, %p182;
	selp.f32 	%f413, %f412, %f410, %p174;
	selp.f32 	%f487, %f413, %f410, %p181;
	bra.uni 	$L__BB0_93;
$L__BB0_92:
	add.f32 	%f396, %f486, %f485;
	add.f32 	%f397, %f396, %f484;
	add.f32 	%f398, %f397, %f483;
	add.f32 	%f487, %f398, %f482;
$L__BB0_93:
	shl.b32 	%r51, %r6, 4;
	st.shared.f32 	[%r31], %f487;
	bar.sync 	0;
	@%p116 bra 	$L__BB0_95;
	ld.shared.f32 	%f414, [%r33];
	ld.shared.f32 	%f415, [%r31];
	add.f32 	%f416, %f414, %f415;
	st.shared.f32 	[%r31], %f416;
$L__BB0_95:
	setp.lt.u32 	%p184, %r171, 4;
	bar.sync 	0;
	@%p184 bra 	$L__BB0_99;
$L__BB0_96:
	setp.ge.u32 	%p185, %r11, %r281;
	@%p185 bra 	$L__BB0_98;
	shl.b32 	%r239, %r281, 2;
	add.s32 	%r240, %r31, %r239;
	ld.shared.f32 	%f417, [%r240];
	ld.shared.f32 	%f418, [%r31];
	add.f32 	%f419, %f417, %f418;
	st.shared.f32 	[%r31], %f419;
$L__BB0_98:
	bar.sync 	0;
	shr.u32 	%r53, %r281, 1;
	setp.gt.u32 	%p186, %r281, 3;
	mov.u32 	%r281, %r53;
	@%p186 bra 	$L__BB0_96;
$L__BB0_99:
	setp.ne.s32 	%p187, %r11, 0;
	mov.f32 	%f488, 0f00000000;
	@%p187 bra 	$L__BB0_102;
	ld.shared.f32 	%f421, [%r31];
	add.f32 	%f488, %f421, 0f00000000;
	setp.lt.u32 	%p188, %r171, 2;
	@%p188 bra 	$L__BB0_102;
	ld.shared.f32 	%f422, [%r31+4];
	add.f32 	%f488, %f488, %f422;
$L__BB0_102:
	setp.ne.s32 	%p189, %r11, 0;
	bar.sync 	0;
	@%p189 bra 	$L__BB0_104;
	st.shared.f32 	[%r37], %f488;
$L__BB0_104:
	cvta.to.global.u64 	%rd3, %rd5;
	bar.sync 	0;
	ld.shared.f32 	%f423, [%r37];
	bar.sync 	0;
	rcp.rn.f32 	%f114, %f423;
	mad.lo.s32 	%r54, %r49, %r9, %r50;
	setp.ge.s32 	%p190, %r54, %r63;
	or.pred  	%p191, %p190, %p1;
	@%p191 bra 	$L__BB0_106;
	mul.f32 	%f425, %f114, %f478;
	mul.f32 	%f426, %f114, %f477;
	mul.f32 	%f427, %f114, %f476;
	mul.f32 	%f428, %f114, %f475;
	mad.lo.s32 	%r241, %r51, %r10, %r11;
	mad.lo.s32 	%r242, %r241, %r12, %r8;
	mul.wide.s32 	%rd69, %r242, 4;
	add.s64 	%rd70, %rd3, %rd69;
	st.global.f32 	[%rd70], %f425;
	add.s32 	%r243, %r241, %r10;
	mad.lo.s32 	%r244, %r243, %r12, %r8;
	mul.wide.s32 	%rd71, %r244, 4;
	add.s64 	%rd72, %rd3, %rd71;
	st.global.f32 	[%rd72], %f426;
	add.s32 	%r245, %r243, %r10;
	mad.lo.s32 	%r246, %r245, %r12, %r8;
	mul.wide.s32 	%rd73, %r246, 4;
	add.s64 	%rd74, %rd3, %rd73;
	st.global.f32 	[%rd74], %f427;
	add.s32 	%r247, %r245, %r10;
	mad.lo.s32 	%r248, %r247, %r12, %r8;
	mul.wide.s32 	%rd75, %r248, 4;
	add.s64 	%rd76, %rd3, %rd75;
	st.global.f32 	[%rd76], %f428;
	bra.uni 	$L__BB0_114;
$L__BB0_106:
	setp.lt.s32 	%p192, %r8, %r12;
	setp.ge.s32 	%p193, %r8, %r12;
	mad.lo.s32 	%r250, %r51, %r10, %r11;
	setp.ge.s32 	%p194, %r250, %r63;
	setp.ge.s32 	%p195, %r250, %r9;
	or.pred  	%p196, %p193, %p195;
	mul.f32 	%f492, %f114, %f478;
	add.s32 	%r56, %r250, %r10;
	setp.lt.s32 	%p197, %r56, %r63;
	setp.lt.s32 	%p198, %r56, %r9;
	and.pred  	%p199, %p192, %p198;
	and.pred  	%p11, %p197, %p199;
	mul.f32 	%f491, %f114, %f477;
	add.s32 	%r57, %r56, %r10;
	setp.lt.s32 	%p200, %r57, %r63;
	setp.lt.s32 	%p201, %r57, %r9;
	and.pred  	%p202, %p192, %p201;
	and.pred  	%p12, %p200, %p202;
	mul.f32 	%f490, %f114, %f476;
	add.s32 	%r58, %r57, %r10;
	setp.lt.s32 	%p203, %r58, %r63;
	setp.lt.s32 	%p204, %r58, %r9;
	and.pred  	%p205, %p192, %p204;
	and.pred  	%p13, %p203, %p205;
	mul.f32 	%f489, %f114, %f475;
	or.pred  	%p206, %p194, %p196;
	@%p206 bra 	$L__BB0_108;
	mad.lo.s32 	%r252, %r250, %r12, %r8;
	mul.wide.s32 	%rd77, %r252, 4;
	add.s64 	%rd78, %rd3, %rd77;
	st.global.f32 	[%rd78], %f492;
$L__BB0_108:
	not.pred 	%p207, %p11;
	@%p207 bra 	$L__BB0_110;
	mad.lo.s32 	%r253, %r56, %r12, %r8;
	mul.wide.s32 	%rd79, %r253, 4;
	add.s64 	%rd80, %rd3, %rd79;
	st.global.f32 	[%rd80], %f491;
$L__BB0_110:
	not.pred 	%p208, %p12;
	@%p208 bra 	$L__BB0_112;
	mad.lo.s32 	%r254, %r57, %r12, %r8;
	mul.wide.s32 	%rd81, %r254, 4;
	add.s64 	%rd82, %rd3, %rd81;
	st.global.f32 	[%rd82], %f490;
$L__BB0_112:
	not.pred 	%p209, %p13;
	@%p209 bra 	$L__BB0_114;
	mad.lo.s32 	%r255, %r58, %r12, %r8;
	mul.wide.s32 	%rd83, %r255, 4;
	add.s64 	%rd84, %rd3, %rd83;
	st.global.f32 	[%rd84], %f489;
$L__BB0_114:
	add.s32 	%r257, %r54, %r9;
	setp.lt.s32 	%p210, %r257, %r63;
	setp.lt.s32 	%p211, %r8, %r12;
	mad.lo.s32 	%r258, %r10, 3, %r11;
	setp.lt.s32 	%p212, %r258, %r9;
	and.pred  	%p213, %p211, %p212;
	and.pred  	%p214, %p210, %p213;
	@%p214 bra 	$L__BB0_123;
	setp.lt.s32 	%p215, %r8, %r12;
	mad.lo.s32 	%r270, %r51, %r10, %r11;
	add.s32 	%r59, %r270, %r9;
	setp.lt.s32 	%p216, %r59, %r63;
	setp.lt.s32 	%p217, %r270, %r9;
	and.pred  	%p218, %p215, %p217;
	and.pred  	%p219, %p216, %p218;
	mul.f32 	%f433, %f114, %f485;
	selp.f32 	%f123, %f433, %f492, %p219;
	add.s32 	%r273, %r270, %r10;
	add.s32 	%r60, %r59, %r10;
	setp.lt.s32 	%p220, %r60, %r63;
	setp.lt.s32 	%p221, %r273, %r9;
	and.pred  	%p222, %p215, %p221;
	and.pred  	%p14, %p220, %p222;
	mul.f32 	%f434, %f114, %f484;
	selp.f32 	%f124, %f434, %f491, %p14;
	add.s32 	%r274, %r273, %r10;
	add.s32 	%r61, %r60, %r10;
	setp.lt.s32 	%p223, %r61, %r63;
	setp.lt.s32 	%p224, %r274, %r9;
	and.pred  	%p225, %p215, %p224;
	and.pred  	%p15, %p223, %p225;
	mul.f32 	%f435, %f114, %f483;
	selp.f32 	%f125, %f435, %f490, %p15;
	add.s32 	%r275, %r274, %r10;
	add.s32 	%r62, %r61, %r10;
	setp.lt.s32 	%p226, %r62, %r63;
	setp.lt.s32 	%p227, %r275, %r9;
	and.pred  	%p228, %p215, %p227;
	and.pred  	%p16, %p226, %p228;
	mul.f32 	%f436, %f114, %f482;
	selp.f32 	%f126, %f436, %f489, %p16;
	not.pred 	%p229, %p219;
	@%p229 bra 	$L__BB0_117;
	mad.lo.s32 	%r276, %r59, %r12, %r8;
	mul.wide.s32 	%rd93, %r276, 4;
	add.s64 	%rd94, %rd3, %rd93;
	st.global.f32 	[%rd94], %f123;
$L__BB0_117:
	not.pred 	%p230, %p14;
	@%p230 bra 	$L__BB0_119;
	mad.lo.s32 	%r277, %r60, %r12, %r8;
	mul.wide.s32 	%rd95, %r277, 4;
	add.s64 	%rd96, %rd3, %rd95;
	st.global.f32 	[%rd96], %f124;
$L__BB0_119:
	not.pred 	%p231, %p15;
	@%p231 bra 	$L__BB0_121;
	mad.lo.s32 	%r278, %r61, %r12, %r8;
	mul.wide.s32 	%rd97, %r278, 4;
	add.s64 	%rd98, %rd3, %rd97;
	st.global.f32 	[%rd98], %f125;
$L__BB0_121:
	not.pred 	%p232, %p16;
	@%p232 bra 	$L__BB0_124;
	mad.lo.s32 	%r279, %r62, %r12, %r8;
	mul.wide.s32 	%rd99, %r279, 4;
	add.s64 	%rd100, %rd3, %rd99;
	st.global.f32 	[%rd100], %f126;
	bra.uni 	$L__BB0_124;
$L__BB0_123:
	mul.f32 	%f429, %f114, %f485;
	mul.f32 	%f430, %f114, %f484;
	mul.f32 	%f431, %f114, %f483;
	mul.f32 	%f432, %f114, %f482;
	add.s32 	%r260, %r9, %r11;
	mad.lo.s32 	%r261, %r51, %r10, %r260;
	mad.lo.s32 	%r262, %r261, %r12, %r8;
	mul.wide.s32 	%rd85, %r262, 4;
	add.s64 	%rd86, %rd3, %rd85;
	st.global.f32 	[%rd86], %f429;
	add.s32 	%r263, %r261, %r10;
	mad.lo.s32 	%r264, %r263, %r12, %r8;
	mul.wide.s32 	%rd87, %r264, 4;
	add.s64 	%rd88, %rd3, %rd87;
	st.global.f32 	[%rd88], %f430;
	add.s32 	%r265, %r263, %r10;
	mad.lo.s32 	%r266, %r265, %r12, %r8;
	mul.wide.s32 	%rd89, %r266, 4;
	add.s64 	%rd90, %rd3, %rd89;
	st.global.f32 	[%rd90], %f431;
	add.s32 	%r267, %r265, %r10;
	mad.lo.s32 	%r268, %r267, %r12, %r8;
	mul.wide.s32 	%rd91, %r268, 4;
	add.s64 	%rd92, %rd3, %rd91;
	st.global.f32 	[%rd92], %f432;
$L__BB0_124:
	ret;

}


// ===== COMPILED SASS (sm_100) =====

	.target	sm_100

	.elftype	@"ET_EXEC"


//--------------------- .note.nv.tkinfo           --------------------------
	.section	.note.nv.tkinfo,"",@"SHT_NOTE"
	.sectionflags	@"SHF_NOTE_NV_TKINFO"
	.tkinfo
        /*0018*/ 	.word	0x00000002
        /*0030*/ 	.string	""
        /*0030*/ 	.string	"ptxas"
        /*0030*/ 	.string	"Cuda compilation tools, release 13.0, V13.0.88"
        /*0030*/ 	.string	"Build cuda_13.0.r13.0/compiler.36424714_0"
        /*0030*/ 	.string	"-arch sm_100 -m 64 "



//--------------------- .note.nv.cuinfo           --------------------------
	.section	.note.nv.cuinfo,"",@"SHT_NOTE"
	.sectionflags	@"SHF_NOTE_NV_CUINFO"
        /*0018*/ 	.short	0x0002
        /*001a*/ 	.short	0x0064
        /*001c*/ 	.short	0x0082
	.zero		2


//--------------------- .nv.info                  --------------------------
	.section	.nv.info,"",@"SHT_CUDA_INFO"
	.align	4


	//----- nvinfo : EIATTR_REGCOUNT
	.align		4
        /*0000*/ 	.byte	0x04, 0x2f
        /*0002*/ 	.short	(.L_1 - .L_0)
	.align		4
.L_0:
        /*0004*/ 	.word	index@(_Z7kernel16TensorIfLi4EES0_S0_)
        /*0008*/ 	.word	0x00000022


	//----- nvinfo : EIATTR_FRAME_SIZE
	.align		4
.L_1:
        /*000c*/ 	.byte	0x04, 0x11
        /*000e*/ 	.short	(.L_3 - .L_2)
	.align		4
.L_2:
        /*0010*/ 	.word	index@($__internal_0_$__cuda_sm20_rcp_rn_f32_slowpath)
        /*0014*/ 	.word	0x00000000


	//----- nvinfo : EIATTR_FRAME_SIZE
	.align		4
.L_3:
        /*0018*/ 	.byte	0x04, 0x11
        /*001a*/ 	.short	(.L_5 - .L_4)
	.align		4
.L_4:
        /*001c*/ 	.word	index@(_Z7kernel16TensorIfLi4EES0_S0_)
        /*0020*/ 	.word	0x00000000


	//----- nvinfo : EIATTR_MIN_STACK_SIZE
	.align		4
.L_5:
        /*0024*/ 	.byte	0x04, 0x12
        /*0026*/ 	.short	(.L_7 - .L_6)
	.align		4
.L_6:
        /*0028*/ 	.word	index@(_Z7kernel16TensorIfLi4EES0_S0_)
        /*002c*/ 	.word	0x00000000
.L_7:


//--------------------- .nv.compat                --------------------------
	.section	.nv.compat,"",@"SHT_CUDA_COMPAT_INFO"
	.align	4
        /*0000*/ 	.byte	0x02, 0x09, 0x00, 0x00, 0x02, 0x02, 0x01, 0x00, 0x02, 0x05, 0x05, 0x00, 0x03, 0x07, 0x01, 0x01
        /*0010*/ 	.byte	0x02, 0x03, 0x00, 0x00, 0x02, 0x06, 0x01, 0x00, 0x04, 0x0b, 0x08, 0x00, 0x09, 0x00, 0x00, 0x00
        /*0020*/ 	.byte	0x00, 0x00, 0x00, 0x00


//--------------------- .nv.info._Z7kernel16TensorIfLi4EES0_S0_ --------------------------
	.section	.nv.info._Z7kernel16TensorIfLi4EES0_S0_,"",@"SHT_CUDA_INFO"
	.sectionflags	@""
	.align	4


	//----- nvinfo : EIATTR_CUDA_API_VERSION
	.align		4
        /*0000*/ 	.byte	0x04, 0x37
        /*0002*/ 	.short	(.L_9 - .L_8)
.L_8:
        /*0004*/ 	.word	0x00000082


	//----- nvinfo : EIATTR_KPARAM_INFO
	.align		4
.L_9:
        /*0008*/ 	.byte	0x04, 0x17
        /*000a*/ 	.short	(.L_11 - .L_10)
.L_10:
        /*000c*/ 	.word	0x00000000
        /*0010*/ 	.short	0x0002
        /*0012*/ 	.short	0x0050
        /*0014*/ 	.byte	0x00, 0xf0, 0xa1, 0x00


	//----- nvinfo : EIATTR_KPARAM_INFO
	.align		4
.L_11:
        /*0018*/ 	.byte	0x04, 0x17
        /*001a*/ 	.short	(.L_13 - .L_12)
.L_12:
        /*001c*/ 	.word	0x00000000
        /*0020*/ 	.short	0x0001
        /*0022*/ 	.short	0x0028
        /*0024*/ 	.byte	0x00, 0xf0, 0xa1, 0x00


	//----- nvinfo : EIATTR_KPARAM_INFO
	.align		4
.L_13:
        /*0028*/ 	.byte	0x04, 0x17
        /*002a*/ 	.short	(.L_15 - .L_14)
.L_14:
        /*002c*/ 	.word	0x00000000
        /*0030*/ 	.short	0x0000
        /*0032*/ 	.short	0x0000
        /*0034*/ 	.byte	0x00, 0xf0, 0xa1, 0x00


	//----- nvinfo : EIATTR_SPARSE_MMA_MASK
	.align		4
.L_15:
        /*0038*/ 	.byte	0x03, 0x50
        /*003a*/ 	.short	0x0000


	//----- nvinfo : EIATTR_MAXREG_COUNT
	.align		4
        /*003c*/ 	.byte	0x03, 0x1b
        /*003e*/ 	.short	0x00ff


	//----- nvinfo : EIATTR_NUM_BARRIERS
	.align		4
        /*0040*/ 	.byte	0x02, 0x4c
        /*0042*/ 	.byte	0x01
	.zero		1


	//----- nvinfo : EIATTR_MERCURY_ISA_VERSION
	.align		4
        /*0044*/ 	.byte	0x03, 0x5f
        /*0046*/ 	.short	0x0101


	//----- nvinfo : EIATTR_INT_WARP_WIDE_INSTR_OFFSETS
	.align		4
        /*0048*/ 	.byte	0x04, 0x31
        /*004a*/ 	.short	(.L_17 - .L_16)


	//   ....[0]....
.L_16:
        /*004c*/ 	.word	0x00000030


	//   ....[1]....
        /*0050*/ 	.word	0x000000f0


	//----- nvinfo : EIATTR_VRC_CTA_INIT_COUNT
	.align		4
.L_17:
        /*0054*/ 	.byte	0x02, 0x4a
	.zero		1
	.zero		1


	//----- nvinfo : EIATTR_EXIT_INSTR_OFFSETS
	.align		4
        /*0058*/ 	.byte	0x04, 0x1c
        /*005a*/ 	.short	(.L_19 - .L_18)


	//   ....[0]....
.L_18:
        /*005c*/ 	.word	0x000033e0


	//   ....[1]....
        /*0060*/ 	.word	0x00003430


	//   ....[2]....
        /*0064*/ 	.word	0x000035b0


	//----- nvinfo : EIATTR_CRS_STACK_SIZE
	.align		4
.L_19:
        /*0068*/ 	.byte	0x04, 0x1e
        /*006a*/ 	.short	(.L_21 - .L_20)
.L_20:
        /*006c*/ 	.word	0x00000000


	//----- nvinfo : EIATTR_CBANK_PARAM_SIZE
	.align		4
.L_21:
        /*0070*/ 	.byte	0x03, 0x19
        /*0072*/ 	.short	0x0078


	//----- nvinfo : EIATTR_PARAM_CBANK
	.align		4
        /*0074*/ 	.byte	0x04, 0x0a
        /*0076*/ 	.short	(.L_23 - .L_22)
	.align		4
.L_22:
        /*0078*/ 	.word	index@(.nv.constant0._Z7kernel16TensorIfLi4EES0_S0_)
        /*007c*/ 	.short	0x0380
        /*007e*/ 	.short	0x0078


	//----- nvinfo : EIATTR_SW_WAR
	.align		4
.L_23:
        /*0080*/ 	.byte	0x04, 0x36
        /*0082*/ 	.short	(.L_25 - .L_24)
.L_24:
        /*0084*/ 	.word	0x00000008
.L_25:


//--------------------- .nv.callgraph             --------------------------
	.section	.nv.callgraph,"",@"SHT_CUDA_CALLGRAPH"
	.align	4
	.sectionentsize	8
	.align		4
        /*0000*/ 	.word	0x00000000
	.align		4
        /*0004*/ 	.word	0xffffffff
	.align		4
        /*0008*/ 	.word	0x00000000
	.align		4
        /*000c*/ 	.word	0xfffffffe
	.align		4
        /*0010*/ 	.word	0x00000000
	.align		4
        /*0014*/ 	.word	0xfffffffd
	.align		4
        /*0018*/ 	.word	0x00000000
	.align		4
        /*001c*/ 	.word	0xfffffffc


//--------------------- .text._Z7kernel16TensorIfLi4EES0_S0_ --------------------------
	.section	.text._Z7kernel16TensorIfLi4EES0_S0_,"ax",@progbits
	.align	128
        .global         _Z7kernel16TensorIfLi4EES0_S0_
        .type           _Z7kernel16TensorIfLi4EES0_S0_,@function
        .size           _Z7kernel16TensorIfLi4EES0_S0_,(.L_x_54 - _Z7kernel16TensorIfLi4EES0_S0_)
        .other          _Z7kernel16TensorIfLi4EES0_S0_,@"STO_CUDA_ENTRY STV_DEFAULT"
_Z7kernel16TensorIfLi4EES0_S0_:
.text._Z7kernel16TensorIfLi4EES0_S0_:
[----:B------:R-:W-:Y:S01]  /*0000*/  LDC R1, c[0x0][0x37c] ;  /* 0x0000df00ff017b82 */ /* 0x000fe20000000800 */
[----:B------:R-:W0:Y:S07]  /*0010*/  S2R R3, SR_TID.X ;  /* 0x0000000000037919 */ /* 0x000e2e0000002100 */
[----:B------:R-:W1:Y:S01]  /*0020*/  S2UR UR5, SR_CgaCtaId ;  /* 0x00000000000579c3 */ /* 0x000e620000008800 */
[----:B------:R-:W-:Y:S01]  /*0030*/  VOTEU.ANY UR4, UPT, PT ;  /* 0x0000000000047886 */ /* 0x000fe200038e0100 */
[----:B------:R-:W2:Y:S01]  /*0040*/  LDCU.64 UR14, c[0x0][0x388] ;  /* 0x00007100ff0e77ac */ /* 0x000ea20008000a00 */
[----:B------:R-:W3:Y:S01]  /*0050*/  S2R R0, SR_LANEID ;  /* 0x0000000000007919 */ /* 0x000ee20000000000 */
[----:B------:R-:W-:Y:S01]  /*0060*/  BSSY.RECONVERGENT B0, `(.L_x_0) ;  /* 0x000007e000007945 */ /* 0x000fe20003800200 */
[----:B------:R-:W-:-:S03]  /*0070*/  UFLO.U32 UR4, UR4 ;  /* 0x00000004000472bd */ /* 0x000fc600080e0000 */
[----:B------:R-:W4:Y:S01]  /*0080*/  S2UR UR10, SR_CTAID.X ;  /* 0x00000000000a79c3 */ /* 0x000f220000002500 */
[----:B------:R-:W5:Y:S01]  /*0090*/  LDCU.64 UR8, c[0x0][0x390] ;  /* 0x00007200ff0877ac */ /* 0x000f620008000a00 */
[----:B------:R-:W0:Y:S06]  /*00a0*/  LDCU.64 UR12, c[0x0][0x358] ;  /* 0x00006b00ff0c77ac */ /* 0x000e2c0008000a00 */
[----:B------:R-:W4:Y:S01]  /*00b0*/  LDC R2, c[0x0][0x360] ;  /* 0x0000d800ff027b82 */ /* 0x000f220000000800 */
[----:B-----5:R-:W-:Y:S01]  /*00c0*/  UIMAD UR7, UR8, UR9, URZ ;  /* 0x00000009080772a4 */ /* 0x020fe2000f8e02ff */
[----:B0-----:R-:W-:-:S03]  /*00d0*/  ISETP.NE.AND P0, PT, R3, RZ, PT ;  /* 0x000000ff0300720c */ /* 0x001fc60003f05270 */
[----:B--2---:R-:W-:Y:S01]  /*00e0*/  UIMAD UR7, UR7, UR15, URZ ;  /* 0x0000000f070772a4 */ /* 0x004fe2000f8e02ff */
[----:B------:R-:W-:Y:S02]  /*00f0*/  CREDUX.MIN.S32 UR6, R3 ;  /* 0x00000000030672cc */ /* 0x000fe40000008200 */
[----:B---3--:R-:W-:Y:S01]  /*0100*/  ISETP.EQ.U32.AND P1, PT, R0, UR4, PT ;  /* 0x0000000400007c0c */ /* 0x008fe2000bf22070 */
[----:B------:R-:W-:Y:S01]  /*0110*/  UMOV UR4, 0x400 ;  /* 0x0000040000047882 */ /* 0x000fe20000000000 */
[----:B------:R-:W0:Y:S01]  /*0120*/  S2R R0, SR_TID.Y ;  /* 0x0000000000007919 */ /* 0x000e220000002200 */
[----:B-1----:R-:W-:Y:S01]  /*0130*/  ULEA UR4, UR5, UR4, 0x18 ;  /* 0x0000000405047291 */ /* 0x002fe2000f8ec0ff */
[----:B----4-:R-:W-:-:S07]  /*0140*/  IMAD R3, R2, UR10, R3 ;  /* 0x0000000a02037c24 */ /* 0x010fce000f8e0203 */
[----:B------:R-:W-:Y:S01]  /*0150*/  MOV R4, UR6 ;  /* 0x0000000600047c02 */ /* 0x000fe20008000f00 */
[----:B------:R-:W-:Y:S01]  /*0160*/  @!P0 STS [UR4], RZ ;  /* 0x000000ffff008988 */ /* 0x000fe20008000804 */
[----:B------:R-:W-:Y:S06]  /*0170*/  BAR.SYNC.DEFER_BLOCKING 0x0 ;  /* 0x0000000000007b1d */ /* 0x000fec0000010000 */
[----:B------:R-:W-:Y:S04]  /*0180*/  @P1 ATOMS.MIN.S32 RZ, [UR4], R4 ;  /* 0x00000004ffff198c */ /* 0x000fe80008800204 */
[----:B------:R-:W1:Y:S01]  /*0190*/  LDS R5, [UR4] ;  /* 0x00000004ff057984 */ /* 0x000e620008000800 */
[----:B------:R-:W-:-:S04]  /*01a0*/  UIADD3 UR4, UPT, UPT, UR14, 0x1, URZ ;  /* 0x000000010e047890 */ /* 0x000fc8000fffe0ff */
[----:B------:R-:W-:-:S04]  /*01b0*/  ULEA.HI UR4, UR4, UR4, URZ, 0x1 ;  /* 0x0000000404047291 */ /* 0x000fc8000f8f08ff */
[----:B------:R-:W-:-:S04]  /*01c0*/  USHF.R.S32.HI UR5, URZ, 0x1, UR4 ;  /* 0x00000001ff057899 */ /* 0x000fc80008011404 */
[----:B------:R-:W-:-:S04]  /*01d0*/  UIADD3 UR4, UPT, UPT, UR5, 0x3, URZ ;  /* 0x0000000305047890 */ /* 0x000fc8000fffe0ff */
[----:B------:R-:W-:-:S04]  /*01e0*/  USHF.R.S32.HI UR6, URZ, 0x1f, UR4 ;  /* 0x0000001fff067899 */ /* 0x000fc80008011404 */
[----:B------:R-:W-:-:S04]  /*01f0*/  ULEA.HI UR6, UR6, UR4, URZ, 0x2 ;  /* 0x0000000406067291 */ /* 0x000fc8000f8f10ff */
[----:B------:R-:W-:Y:S01]  /*0200*/  USHF.R.S32.HI UR6, URZ, 0x2, UR6 ;  /* 0x00000002ff067899 */ /* 0x000fe20008011406 */
[----:B-1----:R-:W-:-:S05]  /*0210*/  R2UR UR4, R5 ;  /* 0x00000000050472ca */ /* 0x002fca00000e0000 */
[----:B------:R-:W-:-:S05]  /*0220*/  MOV R5, UR6 ;  /* 0x0000000600057c02 */ /* 0x000fca0008000f00 */
[----:B0-----:R-:W-:-:S05]  /*0230*/  IMAD R4, R5, 0x3, R0 ;  /* 0x0000000305047824 */ /* 0x001fca00078e0200 */
[----:B------:R-:W-:Y:S01]  /*0240*/  ISETP.GE.AND P0, PT, R4, UR5, PT ;  /* 0x0000000504007c0c */ /* 0x000fe2000bf06270 */
[----:B------:R-:W-:-:S03]  /*0250*/  UIMAD UR8, UR4, UR5, URZ ;  /* 0x00000005040872a4 */ /* 0x000fc6000f8e02ff */
[----:B------:R-:W-:-:S03]  /*0260*/  ISETP.GE.OR P0, PT, R3, UR7, P0 ;  /* 0x0000000703007c0c */ /* 0x000fc60008706670 */
[----:B------:R-:W-:-:S05]  /*0270*/  VIADD R4, R4, UR8 ;  /* 0x0000000804047c36 */ /* 0x000fca0008000000 */
[----:B------:R-:W-:-:S13]  /*0280*/  ISETP.GE.OR P1, PT, R4, UR14, P0 ;  /* 0x0000000e04007c0c */ /* 0x000fda0008726670 */
[----:B------:R-:W-:Y:S05]  /*0290*/  @P1 BRA `(.L_x_1) ;  /* 0x0000000000801947 */ /* 0x000fea0003800000 */
[----:B------:R-:W-:Y:S01]  /*02a0*/  MOV R5, UR4 ;  /* 0x0000000400057c02 */ /* 0x000fe20008000f00 */
[----:B------:R-:W0:Y:S04]  /*02b0*/  LDC.64 R10, c[0x0][0x3a8] ;  /* 0x0000ea00ff0a7b82 */ /* 0x000e280000000a00 */
[----:B------:R-:W-:-:S04]  /*02c0*/  IMAD R16, R5, UR6, R0 ;  /* 0x0000000605107c24 */ /* 0x000fc8000f8e0200 */
[----:B------:R-:W1:Y:S01]  /*02d0*/  LDC.64 R6, c[0x0][0x380] ;  /* 0x0000e000ff067b82 */ /* 0x000e620000000a00 */
[C---:B------:R-:W-:Y:S01]  /*02e0*/  IADD3 R22, PT, PT, R16.reuse, UR6, RZ ;  /* 0x0000000610167c10 */ /* 0x040fe2000fffe0ff */
[----:B------:R-:W-:-:S04]  /*02f0*/  IMAD R13, R16, UR7, R3 ;  /* 0x00000007100d7c24 */ /* 0x000fc8000f8e0203 */
[C---:B------:R-:W-:Y:S02]  /*0300*/  VIADD R25, R22.reuse, UR6 ;  /* 0x0000000616197c36 */ /* 0x040fe40008000000 */
[--C-:B------:R-:W-:Y:S02]  /*0310*/  IMAD R15, R22, UR7, R3.reuse ;  /* 0x00000007160f7c24 */ /* 0x100fe4000f8e0203 */
[C---:B------:R-:W-:Y:S01]  /*0320*/  IMAD R19, R25.reuse, UR7, R3 ;  /* 0x0000000719137c24 */ /* 0x040fe2000f8e0203 */
[----:B------:R-:W-:-:S05]  /*0330*/  IADD3 R24, PT, PT, R25, UR6, RZ ;  /* 0x0000000619187c10 */ /* 0x000fca000fffe0ff */
[----:B------:R-:W-:Y:S02]  /*0340*/  IMAD R27, R24, UR7, R3 ;  /* 0x00000007181b7c24 */ /* 0x000fe4000f8e0203 */
[----:B0-----:R-:W-:-:S04]  /*0350*/  IMAD.WIDE R28, R13, 0x4, R10 ;  /* 0x000000040d1c7825 */ /* 0x001fc800078e020a */
[--C-:B------:R-:W-:Y:S02]  /*0360*/  IMAD.WIDE R20, R15, 0x4, R10.reuse ;  /* 0x000000040f147825 */ /* 0x100fe400078e020a */
[----:B------:R-:W2:Y:S02]  /*0370*/  LDG.E R28, desc[UR12][R28.64] ;  /* 0x0000000c1c1c7981 */ /* 0x000ea4000c1e1900 */
[--C-:B------:R-:W-:Y:S02]  /*0380*/  IMAD.WIDE R8, R19, 0x4, R10.reuse ;  /* 0x0000000413087825 */ /* 0x100fe400078e020a */
[----:B------:R-:W3:Y:S02]  /*0390*/  LDG.E R20, desc[UR12][R20.64] ;  /* 0x0000000c14147981 */ /* 0x000ee4000c1e1900 */
[----:B------:R-:W-:Y:S02]  /*03a0*/  IMAD.WIDE R10, R27, 0x4, R10 ;  /* 0x000000041b0a7825 */ /* 0x000fe400078e020a */
[----:B------:R-:W4:Y:S02]  /*03b0*/  LDG.E R8, desc[UR12][R8.64] ;  /* 0x0000000c08087981 */ /* 0x000f24000c1e1900 */
[----:B-1----:R-:W-:-:S02]  /*03c0*/  IMAD.WIDE R18, R19, 0x4, R6 ;  /* 0x0000000413127825 */ /* 0x002fc400078e0206 */
[----:B------:R-:W5:Y:S02]  /*03d0*/  LDG.E R10, desc[UR12][R10.64] ;  /* 0x0000000c0a0a7981 */ /* 0x000f64000c1e1900 */
[--C-:B------:R-:W-:Y:S02]  /*03e0*/  IMAD.WIDE R12, R13, 0x4, R6.reuse ;  /* 0x000000040d0c7825 */ /* 0x100fe400078e0206 */
[----:B------:R-:W4:Y:S02]  /*03f0*/  LDG.E R19, desc[UR12][R18.64] ;  /* 0x0000000c12137981 */ /* 0x000f24000c1e1900 */
[--C-:B------:R-:W-:Y:S02]  /*0400*/  IMAD.WIDE R14, R15, 0x4, R6.reuse ;  /* 0x000000040f0e7825 */ /* 0x100fe400078e0206 */
[----:B------:R-:W2:Y:S02]  /*0410*/  LDG.E R13, desc[UR12][R12.64] ;  /* 0x0000000c0c0d7981 */ /* 0x000ea4000c1e1900 */
[----:B------:R-:W-:-:S02]  /*0420*/  IMAD.WIDE R26, R27, 0x4, R6 ;  /* 0x000000041b1a7825 */ /* 0x000fc400078e0206 */
[----:B------:R-:W3:Y:S04]  /*0430*/  LDG.E R15, desc[UR12][R14.64] ;  /* 0x0000000c0e0f7981 */ /* 0x000ee8000c1e1900 */
[----:B------:R-:W5:Y:S01]  /*0440*/  LDG.E R27, desc[UR12][R26.64] ;  /* 0x0000000c1a1b7981 */ /* 0x000f62000c1e1900 */
[----:B----4-:R-:W-:Y:S01]  /*0450*/  FADD R7, R8, R19 ;  /* 0x0000001308077221 */ /* 0x010fe20000000000 */
[----:B--2---:R-:W-:Y:S01]  /*0460*/  FADD R5, R28, R13 ;  /* 0x0000000d1c057221 */ /* 0x004fe20000000000 */
[----:B---3--:R-:W-:Y:S01]  /*0470*/  FADD R6, R20, R15 ;  /* 0x0000000f14067221 */ /* 0x008fe20000000000 */
[----:B-----5:R-:W-:Y:S01]  /*0480*/  FADD R8, R10, R27 ;  /* 0x0000001b0a087221 */ /* 0x020fe20000000000 */
[----:B------:R-:W-:Y:S06]  /*0490*/  BRA `(.L_x_2) ;  /* 0x0000000000e87947 */ /* 0x000fec0003800000 */
.L_x_1:
[----:B------:R-:W-:Y:S02]  /*04a0*/  MOV R5, UR4 ;  /* 0x0000000400057c02 */ /* 0x000fe40008000f00 */
[----:B------:R-:W-:-:S03]  /*04b0*/  ISETP.GE.AND P1, PT, R3, UR7, PT ;  /* 0x0000000703007c0c */ /* 0x000fc6000bf26270 */
[----:B------:R-:W-:-:S04]  /*04c0*/  IMAD R16, R5, UR6, R0 ;  /* 0x0000000605107c24 */ /* 0x000fc8000f8e0200 */
[C---:B------:R-:W-:Y:S01]  /*04d0*/  VIADD R22, R16.reuse, UR6 ;  /* 0x0000000610167c36 */ /* 0x040fe20008000000 */
[----:B------:R-:W-:-:S04]  /*04e0*/  ISETP.GE.AND P3, PT, R16, UR5, PT ;  /* 0x0000000510007c0c */ /* 0x000fc8000bf66270 */
[----:B------:R-:W-:Y:S02]  /*04f0*/  IADD3 R25, PT, PT, R22, UR6, RZ ;  /* 0x0000000616197c10 */ /* 0x000fe4000fffe0ff */
[----:B------:R-:W-:Y:S02]  /*0500*/  ISETP.GE.OR P3, PT, R3, UR7, P3 ;  /* 0x0000000703007c0c */ /* 0x000fe40009f66670 */
[C---:B------:R-:W-:Y:S02]  /*0510*/  ISETP.LT.AND P2, PT, R25.reuse, UR5, !P1 ;  /* 0x0000000519007c0c */ /* 0x040fe4000cf41270 */
[C---:B------:R-:W-:Y:S02]  /*0520*/  IADD3 R24, PT, PT, R25.reuse, UR6, RZ ;  /* 0x0000000619187c10 */ /* 0x040fe4000fffe0ff */
[----:B------:R-:W-:Y:S02]  /*0530*/  ISETP.LT.AND P2, PT, R25, UR14, P2 ;  /* 0x0000000e19007c0c */ /* 0x000fe40009741270 */
[----:B------:R-:W-:-:S02]  /*0540*/  ISETP.LT.AND P1, PT, R24, UR5, !P1 ;  /* 0x0000000518007c0c */ /* 0x000fc4000cf21270 */
[----:B------:R-:W-:Y:S02]  /*0550*/  ISETP.GE.OR P4, PT, R16, UR14, P3 ;  /* 0x0000000e10007c0c */ /* 0x000fe40009f86670 */
[----:B------:R-:W-:Y:S02]  /*0560*/  ISETP.LT.AND P1, PT, R24, UR14, P1 ;  /* 0x0000000e18007c0c */ /* 0x000fe40008f21270 */
[----:B------:R-:W-:Y:S02]  /*0570*/  ISETP.GE.AND P3, PT, R16, UR5, PT ;  /* 0x0000000510007c0c */ /* 0x000fe4000bf66270 */
[C---:B------:R-:W-:Y:S02]  /*0580*/  ISETP.GE.AND P5, PT, R22.reuse, UR5, PT ;  /* 0x0000000516007c0c */ /* 0x040fe4000bfa6270 */
[C---:B------:R-:W-:Y:S01]  /*0590*/  ISETP.LT.AND P3, PT, R3.reuse, UR7, !P3 ;  /* 0x0000000703007c0c */ /* 0x040fe2000df61270 */
[----:B------:R-:W0:Y:S01]  /*05a0*/  @P2 LDC.64 R26, c[0x0][0x3a8] ;  /* 0x0000ea00ff1a2b82 */ /* 0x000e220000000a00 */
[----:B------:R-:W-:Y:S01]  /*05b0*/  ISETP.GE.OR P5, PT, R3, UR7, P5 ;  /* 0x0000000703007c0c */ /* 0x000fe2000afa6670 */
[C-C-:B------:R-:W-:Y:S01]  /*05c0*/  @P2 IMAD R5, R25.reuse, UR7, R3.reuse ;  /* 0x0000000719052c24 */ /* 0x140fe2000f8e0203 */
[----:B------:R-:W-:Y:S01]  /*05d0*/  ISETP.GE.AND P6, PT, R22, UR5, PT ;  /* 0x0000000516007c0c */ /* 0x000fe2000bfc6270 */
[----:B------:R-:W-:Y:S01]  /*05e0*/  @P2 IMAD R17, R25, UR7, R3 ;  /* 0x0000000719112c24 */ /* 0x000fe2000f8e0203 */
[----:B------:R-:W-:-:S02]  /*05f0*/  ISETP.LT.AND P3, PT, R16, UR14, P3 ;  /* 0x0000000e10007c0c */ /* 0x000fc40009f61270 */
[----:B------:R-:W-:Y:S01]  /*0600*/  ISETP.GE.OR P5, PT, R22, UR14, P5 ;  /* 0x0000000e16007c0c */ /* 0x000fe2000afa6670 */
[----:B------:R-:W1:Y:S01]  /*0610*/  @P2 LDC.64 R6, c[0x0][0x380] ;  /* 0x0000e000ff062b82 */ /* 0x000e620000000a00 */
[----:B------:R-:W-:-:S04]  /*0620*/  ISETP.LT.AND P6, PT, R3, UR7, !P6 ;  /* 0x0000000703007c0c */ /* 0x000fc8000f7c1270 */
[----:B------:R-:W-:-:S03]  /*0630*/  ISETP.LT.AND P6, PT, R22, UR14, P6 ;  /* 0x0000000e16007c0c */ /* 0x000fc6000b7c1270 */
[----:B------:R-:W2:Y:S01]  /*0640*/  @P1 LDC.64 R14, c[0x0][0x3a8] ;  /* 0x0000ea00ff0e1b82 */ /* 0x000ea20000000a00 */
[----:B0-----:R-:W-:-:S07]  /*0650*/  @P2 IMAD.WIDE R26, R5, 0x4, R26 ;  /* 0x00000004051a2825 */ /* 0x001fce00078e021a */
[----:B------:R-:W0:Y:S01]  /*0660*/  @!P4 LDC.64 R30, c[0x0][0x3a8] ;  /* 0x0000ea00ff1ecb82 */ /* 0x000e220000000a00 */
[----:B------:R-:W-:Y:S01]  /*0670*/  @P1 IMAD R5, R24, UR7, R3 ;  /* 0x0000000718051c24 */ /* 0x000fe2000f8e0203 */
[----:B------:R3:W4:Y:S01]  /*0680*/  @P2 LDG.E R11, desc[UR12][R26.64] ;  /* 0x0000000c1a0b2981 */ /* 0x000722000c1e1900 */
[----:B-1----:R-:W-:-:S05]  /*0690*/  @P2 IMAD.WIDE R6, R17, 0x4, R6 ;  /* 0x0000000411062825 */ /* 0x002fca00078e0206 */
[----:B------:R-:W1:Y:S01]  /*06a0*/  @!P5 LDC.64 R28, c[0x0][0x3a8] ;  /* 0x0000ea00ff1cdb82 */ /* 0x000e620000000a00 */
[----:B------:R5:W4:Y:S01]  /*06b0*/  @P2 LDG.E R18, desc[UR12][R6.64] ;  /* 0x0000000c06122981 */ /* 0x000b22000c1e1900 */
[----:B--2---:R-:W-:-:S06]  /*06c0*/  @P1 IMAD.WIDE R14, R5, 0x4, R14 ;  /* 0x00000004050e1825 */ /* 0x004fcc00078e020e */
[----:B---3--:R-:W2:Y:S01]  /*06d0*/  @P3 LDC.64 R26, c[0x0][0x380] ;  /* 0x0000e000ff1a3b82 */ /* 0x008ea20000000a00 */
[----:B------:R3:W4:Y:S07]  /*06e0*/  @P1 LDG.E R9, desc[UR12][R14.64] ;  /* 0x0000000c0e091981 */ /* 0x00072e000c1e1900 */
[----:B-----5:R-:W5:Y:S08]  /*06f0*/  @P1 LDC.64 R6, c[0x0][0x380] ;  /* 0x0000e000ff061b82 */ /* 0x020f700000000a00 */
[----:B---3--:R-:W3:Y:S01]  /*0700*/  @P6 LDC.64 R14, c[0x0][0x380] ;  /* 0x0000e000ff0e6b82 */ /* 0x008ee20000000a00 */
[----:B------:R-:W-:-:S02]  /*0710*/  @!P4 IMAD R5, R16, UR7, R3 ;  /* 0x000000071005cc24 */ /* 0x000fc4000f8e0203 */
[----:B------:R-:W-:Y:S02]  /*0720*/  @P3 IMAD R17, R16, UR7, R3 ;  /* 0x0000000710113c24 */ /* 0x000fe4000f8e0203 */
[----:B0-----:R-:W-:-:S04]  /*0730*/  @!P4 IMAD.WIDE R30, R5, 0x4, R30 ;  /* 0x00000004051ec825 */ /* 0x001fc800078e021e */
[----:B------:R-:W-:Y:S01]  /*0740*/  @!P5 IMAD R5, R22, UR7, R3 ;  /* 0x000000071605dc24 */ /* 0x000fe2000f8e0203 */
[----:B------:R-:W4:Y:S01]  /*0750*/  @!P4 LDG.E R20, desc[UR12][R30.64] ;  /* 0x0000000c1e14c981 */ /* 0x000f22000c1e1900 */
[----:B--2---:R-:W-:-:S04]  /*0760*/  @P3 IMAD.WIDE R26, R17, 0x4, R26 ;  /* 0x00000004111a3825 */ /* 0x004fc800078e021a */
[----:B-1----:R-:W-:Y:S01]  /*0770*/  @!P5 IMAD.WIDE R28, R5, 0x4, R28 ;  /* 0x00000004051cd825 */ /* 0x002fe200078e021c */
[----:B------:R-:W2:Y:S03]  /*0780*/  @P3 LDG.E R19, desc[UR12][R26.64] ;  /* 0x0000000c1a133981 */ /* 0x000ea6000c1e1900 */
[--C-:B------:R-:W-:Y:S01]  /*0790*/  @P6 IMAD R5, R22, UR7, R3.reuse ;  /* 0x0000000716056c24 */ /* 0x100fe2000f8e0203 */
[----:B------:R-:W2:Y:S01]  /*07a0*/  @!P5 LDG.E R12, desc[UR12][R28.64] ;  /* 0x0000000c1c0cd981 */ /* 0x000ea2000c1e1900 */
[----:B------:R-:W-:Y:S02]  /*07b0*/  @P1 IMAD R17, R24, UR7, R3 ;  /* 0x0000000718111c24 */ /* 0x000fe4000f8e0203 */
[----:B---3--:R-:W-:-:S04]  /*07c0*/  @P6 IMAD.WIDE R14, R5, 0x4, R14 ;  /* 0x00000004050e6825 */ /* 0x008fc800078e020e */
[----:B-----5:R-:W-:Y:S01]  /*07d0*/  @P1 IMAD.WIDE R6, R17, 0x4, R6 ;  /* 0x0000000411061825 */ /* 0x020fe200078e0206 */
[----:B------:R-:W3:Y:S04]  /*07e0*/  @P6 LDG.E R13, desc[UR12][R14.64] ;  /* 0x0000000c0e0d6981 */ /* 0x000ee8000c1e1900 */
[----:B------:R4:W5:Y:S02]  /*07f0*/  @P1 LDG.E R10, desc[UR12][R6.64] ;  /* 0x0000000c060a1981 */ /* 0x000964000c1e1900 */
[----:B----4-:R-:W-:Y:S01]  /*0800*/  FADD R7, R11, R18 ;  /* 0x000000120b077221 */ /* 0x010fe20000000000 */
[----:B--2---:R-:W-:Y:S01]  /*0810*/  FADD R5, R20, R19 ;  /* 0x0000001314057221 */ /* 0x004fe20000000000 */
[----:B---3--:R-:W-:Y:S01]  /*0820*/  FADD R6, R12, R13 ;  /* 0x0000000d0c067221 */ /* 0x008fe20000000000 */
[----:B-----5:R-:W-:-:S07]  /*0830*/  FADD R8, R9, R10 ;  /* 0x0000000a09087221 */ /* 0x020fce0000000000 */
.L_x_2:
[----:B------:R-:W-:Y:S05]  /*0840*/  BSYNC.RECONVERGENT B0 ;  /* 0x0000000000007941 */ /* 0x000fea0003800200 */
.L_x_0:
[----:B------:R-:W-:Y:S01]  /*0850*/  VIADD R14, R4, UR5 ;  /* 0x00000005040e7c36 */ /* 0x000fe20008000000 */
[----:B------:R-:W-:Y:S04]  /*0860*/  BSSY.RECONVERGENT B0, `(.L_x_3) ;  /* 0x000005d000007945 */ /* 0x000fe80003800200 */
[----:B------:R-:W-:-:S13]  /*0870*/  ISETP.LT.AND P1, PT, R14, UR14, PT ;  /* 0x0000000e0e007c0c */ /* 0x000fda000bf21270 */
[----:B------:R-:W-:Y:S05]  /*0880*/  @!P0 BRA P1, `(.L_x_4) ;  /* 0x0000000000e88947 */ /* 0x000fea0000800000 */
[----:B------:R-:W-:Y:S02]  /*0890*/  ISETP.GE.AND P1, PT, R3, UR7, PT ;  /* 0x0000000703007c0c */ /* 0x000fe4000bf26270 */
[C---:B------:R-:W-:Y:S02]  /*08a0*/  IADD3 R23, PT, PT, R16.reuse, UR5, RZ ;  /* 0x0000000510177c10 */ /* 0x040fe4000fffe0ff */
[----:B------:R-:W-:Y:S02]  /*08b0*/  ISETP.GE.OR P2, PT, R16, UR5, P1 ;  /* 0x0000000510007c0c */ /* 0x000fe40008f46670 */
[----:B------:R-:W-:Y:S02]  /*08c0*/  ISETP.GE.OR P3, PT, R22, UR5, P1 ;  /* 0x0000000516007c0c */ /* 0x000fe40008f66670 */
[C---:B------:R-:W-:Y:S02]  /*08d0*/  ISETP.GE.OR P2, PT, R23.reuse, UR14, P2 ;  /* 0x0000000e17007c0c */ /* 0x040fe40009746670 */
[----:B------:R-:W-:-:S02]  /*08e0*/  IADD3 R21, PT, PT, R23, UR6, RZ ;  /* 0x0000000617157c10 */ /* 0x000fc4000fffe0ff */
[----:B------:R-:W-:Y:S02]  /*08f0*/  ISETP.GE.AND P1, PT, R16, UR5, PT ;  /* 0x0000000510007c0c */ /* 0x000fe4000bf26270 */
[----:B------:R-:W-:Y:S02]  /*0900*/  ISETP.GE.OR P3, PT, R21, UR14, P3 ;  /* 0x0000000e15007c0c */ /* 0x000fe40009f66670 */
[C---:B------:R-:W-:Y:S02]  /*0910*/  ISETP.LT.AND P1, PT, R3.reuse, UR7, !P1 ;  /* 0x0000000703007c0c */ /* 0x040fe4000cf21270 */
[----:B------:R-:W-:Y:S02]  /*0920*/  ISETP.GE.AND P4, PT, R3, UR7, PT ;  /* 0x0000000703007c0c */ /* 0x000fe4000bf86270 */
[C---:B------:R-:W-:Y:S01]  /*0930*/  ISETP.LT.AND P1, PT, R23.reuse, UR14, P1 ;  /* 0x0000000e17007c0c */ /* 0x040fe20008f21270 */
[----:B------:R-:W0:Y:S01]  /*0940*/  @!P2 LDC.64 R14, c[0x0][0x3a8] ;  /* 0x0000ea00ff0eab82 */ /* 0x000e220000000a00 */
[----:B------:R-:W-:Y:S01]  /*0950*/  @!P2 IMAD R27, R23, UR7, R3 ;  /* 0x00000007171bac24 */ /* 0x000fe2000f8e0203 */
[----:B------:R-:W-:Y:S01]  /*0960*/  ISETP.LT.AND P5, PT, R25, UR5, !P4 ;  /* 0x0000000519007c0c */ /* 0x000fe2000e7a1270 */
[----:B------:R-:W-:-:S05]  /*0970*/  VIADD R25, R21, UR6 ;  /* 0x0000000615197c36 */ /* 0x000fca0008000000 */
[----:B------:R-:W1:Y:S01]  /*0980*/  @!P3 LDC.64 R16, c[0x0][0x3a8] ;  /* 0x0000ea00ff10bb82 */ /* 0x000e620000000a00 */
[----:B0-----:R-:W-:-:S05]  /*0990*/  @!P2 IMAD.WIDE R14, R27, 0x4, R14 ;  /* 0x000000041b0ea825 */ /* 0x001fca00078e020e */
[----:B------:R0:W2:Y:S01]  /*09a0*/  @!P2 LDG.E R20, desc[UR12][R14.64] ;  /* 0x0000000c0e14a981 */ /* 0x0000a2000c1e1900 */
[----:B------:R-:W-:Y:S01]  /*09b0*/  ISETP.LT.AND P2, PT, R25, UR14, P5 ;  /* 0x0000000e19007c0c */ /* 0x000fe2000af41270 */
[----:B------:R-:W-:-:S04]  /*09c0*/  @!P3 IMAD R27, R21, UR7, R3 ;  /* 0x00000007151bbc24 */ /* 0x000fc8000f8e0203 */
[----:B-1----:R-:W-:Y:S01]  /*09d0*/  @!P3 IMAD.WIDE R16, R27, 0x4, R16 ;  /* 0x000000041b10b825 */ /* 0x002fe200078e0210 */
[----:B0-----:R-:W0:Y:S04]  /*09e0*/  @P1 LDC.64 R14, c[0x0][0x380] ;  /* 0x0000e000ff0e1b82 */ /* 0x001e280000000a00 */
[----:B------:R1:W3:Y:S01]  /*09f0*/  @!P3 LDG.E R12, desc[UR12][R16.64] ;  /* 0x0000000c100cb981 */ /* 0x0002e2000c1e1900 */
[----:B------:R-:W-:Y:S01]  /*0a00*/  ISETP.GE.AND P3, PT, R22, UR5, PT ;  /* 0x0000000516007c0c */ /* 0x000fe2000bf66270 */
[----:B------:R-:W-:Y:S01]  /*0a10*/  @P1 IMAD R23, R23, UR7, R3 ;  /* 0x0000000717171c24 */ /* 0x000fe2000f8e0203 */
[----:B------:R-:W-:Y:S02]  /*0a20*/  ISETP.LT.AND P4, PT, R24, UR5, !P4 ;  /* 0x0000000518007c0c */ /* 0x000fe4000e781270 */
[----:B------:R-:W-:-:S02]  /*0a30*/  ISETP.LT.AND P3, PT, R3, UR7, !P3 ;  /* 0x0000000703007c0c */ /* 0x000fc4000df61270 */
[----:B------:R-:W-:Y:S01]  /*0a40*/  IADD3 R24, PT, PT, R25, UR6, RZ ;  /* 0x0000000619187c10 */ /* 0x000fe2000fffe0ff */
[----:B------:R-:W4:Y:S01]  /*0a50*/  @P2 LDC.64 R26, c[0x0][0x380] ;  /* 0x0000e000ff1a2b82 */ /* 0x000f220000000a00 */
[----:B------:R-:W-:-:S07]  /*0a60*/  ISETP.LT.AND P3, PT, R21, UR14, P3 ;  /* 0x0000000e15007c0c */ /* 0x000fce0009f61270 */
[----:B-1----:R-:W1:Y:S01]  /*0a70*/  @P2 LDC.64 R16, c[0x0][0x3a8] ;  /* 0x0000ea00ff102b82 */ /* 0x002e620000000a00 */
[----:B0-----:R-:W-:-:S05]  /*0a80*/  @P1 IMAD.WIDE R14, R23, 0x4, R14 ;  /* 0x00000004170e1825 */ /* 0x001fca00078e020e */
[----:B------:R0:W2:Y:S01]  /*0a90*/  @P1 LDG.E R19, desc[UR12][R14.64] ;  /* 0x0000000c0e131981 */ /* 0x0000a2000c1e1900 */
[----:B------:R-:W-:Y:S01]  /*0aa0*/  ISETP.LT.AND P1, PT, R24, UR14, P4 ;  /* 0x0000000e18007c0c */ /* 0x000fe2000a721270 */
[C-C-:B------:R-:W-:Y:S02]  /*0ab0*/  @P2 IMAD R23, R25.reuse, UR7, R3.reuse ;  /* 0x0000000719172c24 */ /* 0x140fe4000f8e0203 */
[----:B------:R-:W-:Y:S01]  /*0ac0*/  @P2 IMAD R25, R25, UR7, R3 ;  /* 0x0000000719192c24 */ /* 0x000fe2000f8e0203 */
[----:B0-----:R-:W0:Y:S01]  /*0ad0*/  @P3 LDC.64 R14, c[0x0][0x380] ;  /* 0x0000e000ff0e3b82 */ /* 0x001e220000000a00 */
[----:B-1----:R-:W-:-:S05]  /*0ae0*/  @P2 IMAD.WIDE R16, R23, 0x4, R16 ;  /* 0x0000000417102825 */ /* 0x002fca00078e0210 */
[----:B------:R1:W3:Y:S03]  /*0af0*/  @P2 LDG.E R11, desc[UR12][R16.64] ;  /* 0x0000000c100b2981 */ /* 0x0002e6000c1e1900 */
[----:B------:R-:W0:Y:S01]  /*0b00*/  @P1 LDC.64 R22, c[0x0][0x3a8] ;  /* 0x0000ea00ff161b82 */ /* 0x000e220000000a00 */
[----:B------:R-:W-:Y:S02]  /*0b10*/  @P3 IMAD R21, R21, UR7, R3 ;  /* 0x0000000715153c24 */ /* 0x000fe4000f8e0203 */
[----:B----4-:R-:W-:-:S05]  /*0b20*/  @P2 IMAD.WIDE R26, R25, 0x4, R26 ;  /* 0x00000004191a2825 */ /* 0x010fca00078e021a */
[----:B-1----:R-:W1:Y:S01]  /*0b30*/  @P1 LDC.64 R16, c[0x0][0x380] ;  /* 0x0000e000ff101b82 */ /* 0x002e620000000a00 */
[----:B------:R-:W-:Y:S01]  /*0b40*/  @P1 IMAD R25, R24, UR7, R3 ;  /* 0x0000000718191c24 */ /* 0x000fe2000f8e0203 */
[----:B------:R-:W3:Y:S01]  /*0b50*/  @P2 LDG.E R18, desc[UR12][R26.64] ;  /* 0x0000000c1a122981 */ /* 0x000ee2000c1e1900 */
[----:B0-----:R-:W-:-:S04]  /*0b60*/  @P3 IMAD.WIDE R14, R21, 0x4, R14 ;  /* 0x00000004150e3825 */ /* 0x001fc800078e020e */
[----:B------:R-:W-:Y:S01]  /*0b70*/  @P1 IMAD R21, R24, UR7, R3 ;  /* 0x0000000718151c24 */ /* 0x000fe2000f8e0203 */
[----:B------:R-:W4:Y:S03]  /*0b80*/  @P3 LDG.E R13, desc[UR12][R14.64] ;  /* 0x0000000c0e0d3981 */ /* 0x000f26000c1e1900 */
[----:B------:R-:W-:-:S05]  /*0b90*/  @P1 IMAD.WIDE R22, R21, 0x4, R22 ;  /* 0x0000000415161825 */ /* 0x000fca00078e0216 */
[----:B------:R0:W5:Y:S01]  /*0ba0*/  @P1 LDG.E R9, desc[UR12][R22.64] ;  /* 0x0000000c16091981 */ /* 0x000162000c1e1900 */
[----:B-1----:R-:W-:-:S05]  /*0bb0*/  @P1 IMAD.WIDE R16, R25, 0x4, R16 ;  /* 0x0000000419101825 */ /* 0x002fca00078e0210 */
[----:B------:R0:W5:Y:S01]  /*0bc0*/  @P1 LDG.E R10, desc[UR12][R16.64] ;  /* 0x0000000c100a1981 */ /* 0x000162000c1e1900 */
[----:B--2---:R-:W-:Y:S01]  /*0bd0*/  FADD R19, R19, R20 ;  /* 0x0000001413137221 */ /* 0x004fe20000000000 */
[----:B---3--:R-:W-:Y:S01]  /*0be0*/  FADD R11, R18, R11 ;  /* 0x0000000b120b7221 */ /* 0x008fe20000000000 */
[----:B----4-:R-:W-:Y:S01]  /*0bf0*/  FADD R12, R13, R12 ;  /* 0x0000000c0d0c7221 */ /* 0x010fe20000000000 */
[----:B0-----:R-:W-:Y:S06]  /*0c00*/  @!P1 BRA `(.L_x_5) ;  /* 0x0000000000889947 */ /* 0x001fec0003800000 */
[----:B-----5:R-:W-:Y:S01]  /*0c10*/  FADD R9, R10, R9 ;  /* 0x000000090a097221 */ /* 0x020fe20000000000 */
[----:B------:R-:W-:Y:S06]  /*0c20*/  BRA `(.L_x_5) ;  /* 0x0000000000807947 */ /* 0x000fec0003800000 */
.L_x_4:
[----:B------:R-:W-:Y:S01]  /*0c30*/  IADD3 R9, PT, PT, R0, UR5, RZ ;  /* 0x0000000500097c10 */ /* 0x000fe2000fffe0ff */
[----:B------:R-:W-:Y:S01]  /*0c40*/  IMAD.U32 R12, RZ, RZ, UR4 ;  /* 0x00000004ff0c7e24 */ /* 0x000fe2000f8e00ff */
[----:B------:R-:W0:Y:S03]  /*0c50*/  LDC.64 R14, c[0x0][0x3a8] ;  /* 0x0000ea00ff0e7b82 */ /* 0x000e260000000a00 */
[----:B------:R-:W-:-:S04]  /*0c60*/  IMAD R12, R12, UR6, R9 ;  /* 0x000000060c0c7c24 */ /* 0x000fc8000f8e0209 */
[C---:B------:R-:W-:Y:S01]  /*0c70*/  IMAD R17, R12.reuse, UR7, R3 ;  /* 0x000000070c117c24 */ /* 0x040fe2000f8e0203 */
[----:B------:R-:W1:Y:S01]  /*0c80*/  LDC.64 R10, c[0x0][0x380] ;  /* 0x0000e000ff0a7b82 */ /* 0x000e620000000a00 */
[----:B------:R-:W-:-:S04]  /*0c90*/  IADD3 R16, PT, PT, R12, UR6, RZ ;  /* 0x000000060c107c10 */ /* 0x000fc8000fffe0ff */
[C---:B------:R-:W-:Y:S01]  /*0ca0*/  IADD3 R18, PT, PT, R16.reuse, UR6, RZ ;  /* 0x0000000610127c10 */ /* 0x040fe2000fffe0ff */
[----:B------:R-:W-:-:S04]  /*0cb0*/  IMAD R21, R16, UR7, R3 ;  /* 0x0000000710157c24 */ /* 0x000fc8000f8e0203 */
[C---:B------:R-:W-:Y:S02]  /*0cc0*/  VIADD R16, R18.reuse, UR6 ;  /* 0x0000000612107c36 */ /* 0x040fe40008000000 */
[--C-:B------:R-:W-:Y:S02]  /*0cd0*/  IMAD R23, R18, UR7, R3.reuse ;  /* 0x0000000712177c24 */ /* 0x100fe4000f8e0203 */
[----:B------:R-:W-:Y:S02]  /*0ce0*/  IMAD R25, R16, UR7, R3 ;  /* 0x0000000710197c24 */ /* 0x000fe4000f8e0203 */
[----:B0-----:R-:W-:-:S04]  /*0cf0*/  IMAD.WIDE R26, R17, 0x4, R14 ;  /* 0x00000004111a7825 */ /* 0x001fc800078e020e */
[--C-:B------:R-:W-:Y:S02]  /*0d00*/  IMAD.WIDE R18, R21, 0x4, R14.reuse ;  /* 0x0000000415127825 */ /* 0x100fe400078e020e */
[----:B------:R-:W2:Y:S02]  /*0d10*/  LDG.E R26, desc[UR12][R26.64] ;  /* 0x0000000c1a1a7981 */ /* 0x000ea4000c1e1900 */
[--C-:B------:R-:W-:Y:S02]  /*0d20*/  IMAD.WIDE R12, R23, 0x4, R14.reuse ;  /* 0x00000004170c7825 */ /* 0x100fe400078e020e */
[----:B------:R2:W3:Y:S02]  /*0d30*/  LDG.E R18, desc[UR12][R18.64] ;  /* 0x0000000c12127981 */ /* 0x0004e4000c1e1900 */
[----:B------:R-:W-:Y:S02]  /*0d40*/  IMAD.WIDE R14, R25, 0x4, R14 ;  /* 0x00000004190e7825 */ /* 0x000fe400078e020e */
[----:B------:R3:W4:Y:S02]  /*0d50*/  LDG.E R13, desc[UR12][R12.64] ;  /* 0x0000000c0c0d7981 */ /* 0x000724000c1e1900 */
[----:B-1----:R-:W-:-:S02]  /*0d60*/  IMAD.WIDE R16, R17, 0x4, R10 ;  /* 0x0000000411107825 */ /* 0x002fc400078e020a */
[----:B------:R-:W5:Y:S02]  /*0d70*/  LDG.E R14, desc[UR12][R14.64] ;  /* 0x0000000c0e0e7981 */ /* 0x000f64000c1e1900 */
[--C-:B------:R-:W-:Y:S02]  /*0d80*/  IMAD.WIDE R20, R21, 0x4, R10.reuse ;  /* 0x0000000415147825 */ /* 0x100fe400078e020a */
[----:B------:R-:W2:Y:S02]  /*0d90*/  LDG.E R17, desc[UR12][R16.64] ;  /* 0x0000000c10117981 */ /* 0x000ea4000c1e1900 */
[--C-:B------:R-:W-:Y:S02]  /*0da0*/  IMAD.WIDE R22, R23, 0x4, R10.reuse ;  /* 0x0000000417167825 */ /* 0x100fe400078e020a */
[----:B------:R-:W3:Y:S02]  /*0db0*/  LDG.E R21, desc[UR12][R20.64] ;  /* 0x0000000c14157981 */ /* 0x000ee4000c1e1900 */
[----:B------:R-:W-:-:S02]  /*0dc0*/  IMAD.WIDE R24, R25, 0x4, R10 ;  /* 0x0000000419187825 */ /* 0x000fc400078e020a */
[----:B------:R-:W4:Y:S04]  /*0dd0*/  LDG.E R22, desc[UR12][R22.64] ;  /* 0x0000000c16167981 */ /* 0x000f28000c1e1900 */
[----:B------:R-:W5:Y:S01]  /*0de0*/  LDG.E R25, desc[UR12][R24.64] ;  /* 0x0000000c18197981 */ /* 0x000f62000c1e1900 */
[----:B--2---:R-:W-:Y:S01]  /*0df0*/  FADD R19, R26, R17 ;  /* 0x000000111a137221 */ /* 0x004fe20000000000 */
[----:B---3--:R-:W-:Y:S01]  /*0e00*/  FADD R12, R18, R21 ;  /* 0x00000015120c7221 */ /* 0x008fe20000000000 */
[----:B----4-:R-:W-:Y:S01]  /*0e10*/  FADD R11, R13, R22 ;  /* 0x000000160d0b7221 */ /* 0x010fe20000000000 */
[----:B-----5:R-:W-:-:S07]  /*0e20*/  FADD R9, R14, R25 ;  /* 0x000000190e097221 */ /* 0x020fce0000000000 */
.L_x_5:
[----:B------:R-:W-:Y:S05]  /*0e30*/  BSYNC.RECONVERGENT B0 ;  /* 0x0000000000007941 */ /* 0x000fea0003800200 */
.L_x_3:
[----:B------:R-:W-:Y:S01]  /*0e40*/  UIMAD UR8, UR4, UR5, URZ ;  /* 0x00000005040872a4 */ /* 0x000fe2000f8e02ff */
[----:B------:R-:W-:Y:S01]  /*0e50*/  BSSY.RECONVERGENT B0, `(.L_x_6) ;  /* 0x0000024000007945 */ /* 0x000fe20003800200 */
[----:B------:R-:W-:-:S04]  /*0e60*/  USHF.L.U32 UR10, UR4, 0x1, URZ ;  /* 0x00000001040a7899 */ /* 0x000fc800080006ff */
[----:B------:R-:W-:-:S04]  /*0e70*/  IADD3 R16, PT, PT, R4, UR8, RZ ;  /* 0x0000000804107c10 */ /* 0x000fc8000fffe0ff */
[C---:B------:R-:W-:Y:S02]  /*0e80*/  ISETP.GE.OR P2, PT, R16.reuse, UR14, P0 ;  /* 0x0000000e10007c0c */ /* 0x040fe40008746670 */
[----:B------:R-:W-:-:S04]  /*0e90*/  IADD3 R4, PT, PT, R16, UR5, RZ ;  /* 0x0000000510047c10 */ /* 0x000fc8000fffe0ff */
[----:B------:R-:W-:-:S07]  /*0ea0*/  ISETP.LT.AND P1, PT, R4, UR14, PT ;  /* 0x0000000e04007c0c */ /* 0x000fce000bf21270 */
[----:B------:R-:W-:-:S04]  /*0eb0*/  @!P2 FMNMX3 R4, R5, -INF , R6, !PT ;  /* 0xff8000000504a876 */ /* 0x000fc80007800006 */
[----:B------:R-:W-:Y:S01]  /*0ec0*/  @!P2 FMNMX3 R4, R4, R7, R8, !PT ;  /* 0x000000070404a276 */ /* 0x000fe20007800008 */
[----:B------:R-:W-:Y:S06]  /*0ed0*/  @!P2 BRA `(.L_x_7) ;  /* 0x00000000006ca947 */ /* 0x000fec0003800000 */
[----:B------:R-:W-:Y:S01]  /*0ee0*/  IMAD.U32 R13, RZ, RZ, UR6 ;  /* 0x00000006ff0d7e24 */ /* 0x000fe2000f8e00ff */
[----:B-----5:R-:W-:Y:S02]  /*0ef0*/  FMNMX R10, R5, -INF , !PT ;  /* 0xff800000050a7809 */ /* 0x020fe40007800000 */
[----:B------:R-:W-:Y:S01]  /*0f00*/  ISETP.GE.AND P2, PT, R3, UR7, PT ;  /* 0x0000000703007c0c */ /* 0x000fe2000bf46270 */
[----:B------:R-:W-:-:S05]  /*0f10*/  IMAD R4, R13, UR10, R0 ;  /* 0x0000000a0d047c24 */ /* 0x000fca000f8e0200 */
[C---:B------:R-:W-:Y:S02]  /*0f20*/  ISETP.GE.AND P3, PT, R4.reuse, UR5, PT ;  /* 0x0000000504007c0c */ /* 0x040fe4000bf66270 */
[----:B------:R-:W-:Y:S02]  /*0f30*/  IADD3 R13, PT, PT, R4, UR6, RZ ;  /* 0x00000006040d7c10 */ /* 0x000fe4000fffe0ff */
[----:B------:R-:W-:Y:S02]  /*0f40*/  FSEL R10, R10, -INF , !P3 ;  /* 0xff8000000a0a7808 */ /* 0x000fe40005800000 */
[----:B------:R-:W-:Y:S02]  /*0f50*/  ISETP.GE.AND P3, PT, R4, UR14, PT ;  /* 0x0000000e04007c0c */ /* 0x000fe4000bf66270 */
[----:B------:R-:W-:Y:S02]  /*0f60*/  FSEL R10, R10, -INF , !P2 ;  /* 0xff8000000a0a7808 */ /* 0x000fe40005000000 */
[----:B------:R-:W-:-:S02]  /*0f70*/  ISETP.GE.AND P4, PT, R13, UR14, PT ;  /* 0x0000000e0d007c0c */ /* 0x000fc4000bf86270 */
[----:B------:R-:W-:Y:S02]  /*0f80*/  FSEL R4, R10, -INF , !P3 ;  /* 0xff8000000a047808 */ /* 0x000fe40005800000 */
[C---:B------:R-:W-:Y:S02]  /*0f90*/  ISETP.GE.AND P3, PT, R13.reuse, UR5, PT ;  /* 0x000000050d007c0c */ /* 0x040fe4000bf66270 */
[-C--:B------:R-:W-:Y:S02]  /*0fa0*/  FMNMX R15, R6, R4.reuse, !PT ;  /* 0x00000004060f7209 */ /* 0x080fe40007800000 */
[----:B------:R-:W-:Y:S02]  /*0fb0*/  IADD3 R13, PT, PT, R13, UR6, RZ ;  /* 0x000000060d0d7c10 */ /* 0x000fe4000fffe0ff */
[----:B------:R-:W-:Y:S02]  /*0fc0*/  FSEL R15, R15, R4, !P3 ;  /* 0x000000040f0f7208 */ /* 0x000fe40005800000 */
[----:B------:R-:W-:-:S02]  /*0fd0*/  ISETP.GE.AND P3, PT, R13, UR14, PT ;  /* 0x0000000e0d007c0c */ /* 0x000fc4000bf66270 */
[----:B------:R-:W-:Y:S02]  /*0fe0*/  @!P4 FSEL R4, R15, R4, !P2 ;  /* 0x000000040f04c208 */ /* 0x000fe40005000000 */
[C---:B------:R-:W-:Y:S01]  /*0ff0*/  ISETP.GE.AND P4, PT, R13.reuse, UR5, PT ;  /* 0x000000050d007c0c */ /* 0x040fe2000bf86270 */
[----:B------:R-:W-:Y:S01]  /*1000*/  VIADD R13, R13, UR6 ;  /* 0x000000060d0d7c36 */ /* 0x000fe20008000000 */
[----:B------:R-:W-:-:S04]  /*1010*/  FMNMX R15, R7, R4, !PT ;  /* 0x00000004070f7209 */ /* 0x000fc80007800000 */
[-C--:B------:R-:W-:Y:S02]  /*1020*/  FSEL R15, R15, R4.reuse, !P4 ;  /* 0x000000040f0f7208 */ /* 0x080fe40006000000 */
[----:B------:R-:W-:Y:S02]  /*1030*/  ISETP.GE.AND P4, PT, R13, UR14, PT ;  /* 0x0000000e0d007c0c */ /* 0x000fe4000bf86270 */
[----:B------:R-:W-:Y:S02]  /*1040*/  @!P3 FSEL R4, R15, R4, !P2 ;  /* 0x000000040f04b208 */ /* 0x000fe40005000000 */
[----:B------:R-:W-:Y:S02]  /*1050*/  ISETP.GE.AND P3, PT, R13, UR5, PT ;  /* 0x000000050d007c0c */ /* 0x000fe4000bf66270 */
[----:B------:R-:W-:-:S04]  /*1060*/  FMNMX R13, R8, R4, !PT ;  /* 0x00000004080d7209 */ /* 0x000fc80007800000 */
[----:B------:R-:W-:-:S04]  /*1070*/  FSEL R13, R13, R4, !P3 ;  /* 0x000000040d0d7208 */ /* 0x000fc80005800000 */
[----:B------:R-:W-:-:S07]  /*1080*/  @!P4 FSEL R4, R13, R4, !P2 ;  /* 0x000000040d04c208 */ /* 0x000fce0005000000 */
.L_x_7:
[----:B------:R-:W-:Y:S05]  /*1090*/  BSYNC.RECONVERGENT B0 ;  /* 0x0000000000007941 */ /* 0x000fea0003800200 */
.L_x_6:
[----:B------:R-:W-:Y:S04]  /*10a0*/  BSSY.RECONVERGENT B0, `(.L_x_8) ;  /* 0x0000025000007945 */ /* 0x000fe80003800200 */
[----:B------:R-:W-:Y:S05]  /*10b0*/  @!P0 BRA P1, `(.L_x_9) ;  /* 0x0000000000848947 */ /* 0x000fea0000800000 */
[----:B------:R-:W-:Y:S02]  /*10c0*/  MOV R13, UR6 ;  /* 0x00000006000d7c02 */ /* 0x000fe40008000f00 */
[----:B------:R-:W-:-:S03]  /*10d0*/  ISETP.GE.AND P1, PT, R3, UR7, PT ;  /* 0x0000000703007c0c */ /* 0x000fc6000bf26270 */
[----:B------:R-:W-:Y:S01]  /*10e0*/  IMAD R14, R13, UR10, R0 ;  /* 0x0000000a0d0e7c24 */ /* 0x000fe2000f8e0200 */
[----:B------:R-:W-:-:S04]  /*10f0*/  FMNMX R13, R19, R4, !PT ;  /* 0x00000004130d7209 */ /* 0x000fc80007800000 */
[C---:B------:R-:W-:Y:S02]  /*1100*/  ISETP.GE.AND P2, PT, R14.reuse, UR5, PT ;  /* 0x000000050e007c0c */ /* 0x040fe4000bf46270 */
[----:B-----5:R-:W-:Y:S02]  /*1110*/  IADD3 R10, PT, PT, R14, UR5, RZ ;  /* 0x000000050e0a7c10 */ /* 0x020fe4000fffe0ff */
[-C--:B------:R-:W-:Y:S02]  /*1120*/  FSEL R13, R13, R4.reuse, !P2 ;  /* 0x000000040d0d7208 */ /* 0x080fe40005000000 */
[C---:B------:R-:W-:Y:S01]  /*1130*/  ISETP.GE.AND P2, PT, R10.reuse, UR14, PT ;  /* 0x0000000e0a007c0c */ /* 0x040fe2000bf46270 */
[----:B------:R-:W-:Y:S01]  /*1140*/  VIADD R10, R10, UR6 ;  /* 0x000000060a0a7c36 */ /* 0x000fe20008000000 */
[----:B------:R-:W-:Y:S02]  /*1150*/  FSEL R13, R13, R4, !P1 ;  /* 0x000000040d0d7208 */ /* 0x000fe40004800000 */
[----:B------:R-:W-:-:S02]  /*1160*/  IADD3 R14, PT, PT, R14, UR6, RZ ;  /* 0x000000060e0e7c10 */ /* 0x000fc4000fffe0ff */
[----:B------:R-:W-:Y:S02]  /*1170*/  ISETP.GE.AND P3, PT, R10, UR14, PT ;  /* 0x0000000e0a007c0c */ /* 0x000fe4000bf66270 */
[----:B------:R-:W-:Y:S02]  /*1180*/  FSEL R4, R13, R4, !P2 ;  /* 0x000000040d047208 */ /* 0x000fe40005000000 */
[C---:B------:R-:W-:Y:S01]  /*1190*/  ISETP.GE.AND P2, PT, R14.reuse, UR5, PT ;  /* 0x000000050e007c0c */ /* 0x040fe2000bf46270 */
[----:B------:R-:W-:Y:S01]  /*11a0*/  VIADD R14, R14, UR6 ;  /* 0x000000060e0e7c36 */ /* 0x000fe20008000000 */
[-C--:B------:R-:W-:Y:S02]  /*11b0*/  FMNMX R13, R12, R4.reuse, !PT ;  /* 0x000000040c0d7209 */ /* 0x080fe40007800000 */
[----:B------:R-:W-:Y:S02]  /*11c0*/  IADD3 R10, PT, PT, R10, UR6, RZ ;  /* 0x000000060a0a7c10 */ /* 0x000fe4000fffe0ff */
[----:B------:R-:W-:-:S02]  /*11d0*/  FSEL R13, R13, R4, !P2 ;  /* 0x000000040d0d7208 */ /* 0x000fc40005000000 */
[----:B------:R-:W-:Y:S02]  /*11e0*/  ISETP.GE.AND P2, PT, R10, UR14, PT ;  /* 0x0000000e0a007c0c */ /* 0x000fe4000bf46270 */
[----:B------:R-:W-:Y:S02]  /*11f0*/  @!P3 FSEL R4, R13, R4, !P1 ;  /* 0x000000040d04b208 */ /* 0x000fe40004800000 */
[----:B------:R-:W-:Y:S02]  /*1200*/  ISETP.GE.AND P3, PT, R14, UR5, PT ;  /* 0x000000050e007c0c */ /* 0x000fe4000bf66270 */
[-C--:B------:R-:W-:Y:S02]  /*1210*/  FMNMX R13, R11, R4.reuse, !PT ;  /* 0x000000040b0d7209 */ /* 0x080fe40007800000 */
[----:B------:R-:W-:Y:S02]  /*1220*/  IADD3 R10, PT, PT, R10, UR6, RZ ;  /* 0x000000060a0a7c10 */ /* 0x000fe4000fffe0ff */
[----:B------:R-:W-:-:S02]  /*1230*/  FSEL R13, R13, R4, !P3 ;  /* 0x000000040d0d7208 */ /* 0x000fc40005800000 */
[----:B------:R-:W-:Y:S02]  /*1240*/  ISETP.GE.AND P3, PT, R10, UR14, PT ;  /* 0x0000000e0a007c0c */ /* 0x000fe4000bf66270 */
[----:B------:R-:W-:Y:S02]  /*1250*/  IADD3 R14, PT, PT, R14, UR6, RZ ;  /* 0x000000060e0e7c10 */ /* 0x000fe4000fffe0ff */
[----:B------:R-:W-:Y:S02]  /*1260*/  @!P2 FSEL R4, R13, R4, !P1 ;  /* 0x000000040d04a208 */ /* 0x000fe40004800000 */
[----:B------:R-:W-:Y:S02]  /*1270*/  ISETP.GE.AND P2, PT, R14, UR5, PT ;  /* 0x000000050e007c0c */ /* 0x000fe4000bf46270 */
[----:B------:R-:W-:-:S04]  /*1280*/  FMNMX R13, R9, R4, !PT ;  /* 0x00000004090d7209 */ /* 0x000fc80007800000 */
[----:B------:R-:W-:-:S04]  /*1290*/  FSEL R13, R13, R4, !P2 ;  /* 0x000000040d0d7208 */ /* 0x000fc80005000000 */
[----:B------:R-:W-:-:S05]  /*12a0*/  @!P3 FSEL R4, R13, R4, !P1 ;  /* 0x000000040d04b208 */ /* 0x000fca0004800000 */
[----:B------:R-:W-:Y:S01]  /*12b0*/  IMAD.MOV.U32 R17, RZ, RZ, R4 ;  /* 0x000000ffff117224 */ /* 0x000fe200078e0004 */
[----:B------:R-:W-:Y:S06]  /*12c0*/  BRA `(.L_x_10) ;  /* 0x0000000000087947 */ /* 0x000fec0003800000 */
.L_x_9:
[----:B------:R-:W-:-:S04]  /*12d0*/  FMNMX3 R4, R4, R19, R12, !PT ;  /* 0x0000001304047276 */ /* 0x000fc8000780000c */
[----:B-----5:R-:W-:-:S07]  /*12e0*/  FMNMX3 R17, R4, R11, R9, !PT ;  /* 0x0000000b04117276 */ /* 0x020fce0007800009 */
.L_x_10:
[----:B------:R-:W-:Y:S05]  /*12f0*/  BSYNC.RECONVERGENT B0 ;  /* 0x0000000000007941 */ /* 0x000fea0003800200 */
.L_x_8:
[----:B------:R-:W0:Y:S01]  /*1300*/  LDC R13, c[0x0][0x364] ;  /* 0x0000d900ff0d7b82 */ /* 0x000e220000000800 */
[----:B------:R-:W1:Y:S01]  /*1310*/  S2R R14, SR_TID.X ;  /* 0x00000000000e7919 */ /* 0x000e620000002100 */
[----:B------:R-:W-:Y:S01]  /*1320*/  HFMA2 R10, -RZ, RZ, -0.0 , 0 ;  /* 0x80000000ff0a7431 */ /* 0x000fe200000001ff */
[----:B------:R-:W-:Y:S01]  /*1330*/  UMOV UR8, 0x400 ;  /* 0x0000040000087882 */ /* 0x000fe20000000000 */
[----:B------:R-:W-:Y:S01]  /*1340*/  MOV R18, 0x40000000 ;  /* 0x4000000000127802 */ /* 0x000fe20000000f00 */
[----:B------:R-:W1:Y:S01]  /*1350*/  S2R R23, SR_TID.Z ;  /* 0x0000000000177919 */ /* 0x000e620000002300 */
[----:B------:R-:W-:Y:S01]  /*1360*/  UIADD3 UR8, UPT, UPT, UR8, 0x10, URZ ;  /* 0x0000001008087890 */ /* 0x000fe2000fffe0ff */
[----:B------:R-:W-:Y:S01]  /*1370*/  ISETP.NE.AND P3, PT, R0, RZ, PT ;  /* 0x000000ff0000720c */ /* 0x000fe20003f65270 */
[----:B------:R-:W2:Y:S01]  /*1380*/  S2UR UR9, SR_CgaCtaId ;  /* 0x00000000000979c3 */ /* 0x000ea20000008800 */
[----:B0-----:R-:W0:Y:S01]  /*1390*/  FLO.U32 R4, R13 ;  /* 0x0000000d00047300 */ /* 0x001e2200000e0000 */
[----:B------:R-:W-:Y:S01]  /*13a0*/  ISETP.GE.U32.AND P2, PT, R13, 0x4, PT ;  /* 0x000000040d00780c */ /* 0x000fe20003f46070 */
[----:B--2---:R-:W-:Y:S01]  /*13b0*/  ULEA UR8, UR9, UR8, 0x18 ;  /* 0x0000000809087291 */ /* 0x004fe2000f8ec0ff */
[----:B0-----:R-:W-:-:S04]  /*13c0*/  IADD3 R15, PT, PT, -R4, 0x1f, RZ ;  /* 0x0000001f040f7810 */ /* 0x001fc80007ffe1ff */
[----:B------:R-:W-:Y:S01]  /*13d0*/  SHF.R.U32.HI R21, RZ, R15, R10 ;  /* 0x0000000fff157219 */ /* 0x000fe2000001160a */
[----:B-1----:R-:W-:Y:S01]  /*13e0*/  IMAD R10, R2, R23, R14 ;  /* 0x00000017020a7224 */ /* 0x002fe200078e020e */
[----:B------:R-:W-:Y:S02]  /*13f0*/  SHF.R.U32.HI R15, RZ, R15, R18 ;  /* 0x0000000fff0f7219 */ /* 0x000fe40000011612 */
[----:B------:R-:W-:Y:S01]  /*1400*/  IADD3 R4, PT, PT, R21, R0, RZ ;  /* 0x0000000015047210 */ /* 0x000fe20007ffe0ff */
[-C--:B------:R-:W-:Y:S01]  /*1410*/  IMAD R2, R10, R13.reuse, R0 ;  /* 0x0000000d0a027224 */ /* 0x080fe200078e0200 */
[----:B------:R-:W-:Y:S02]  /*1420*/  MOV R23, 0xff800000 ;  /* 0xff80000000177802 */ /* 0x000fe40000000f00 */
[----:B------:R-:W-:Y:S02]  /*1430*/  ISETP.GE.U32.AND P1, PT, R4, R13, PT ;  /* 0x0000000d0400720c */ /* 0x000fe40003f26070 */
[----:B------:R-:W-:-:S02]  /*1440*/  LEA R2, R2, UR8, 0x2 ;  /* 0x0000000802027c11 */ /* 0x000fc4000f8e10ff */
[----:B------:R-:W-:Y:S02]  /*1450*/  ISETP.LT.U32.AND P1, PT, R0, R21, !P1 ;  /* 0x000000150000720c */ /* 0x000fe40004f21070 */
[----:B------:R-:W-:Y:S01]  /*1460*/  LEA R10, R10, UR8, 0x2 ;  /* 0x000000080a0a7c11 */ /* 0x000fe2000f8e10ff */
[----:B------:R-:W-:Y:S01]  /*1470*/  STS [R2], R17 ;  /* 0x0000001102007388 */ /* 0x000fe20000000800 */
[----:B------:R-:W-:Y:S01]  /*1480*/  IMAD R4, R21, 0x4, R2 ;  /* 0x0000000415047824 */ /* 0x000fe200078e0202 */
[----:B------:R-:W-:Y:S08]  /*1490*/  BAR.SYNC.DEFER_BLOCKING 0x0 ;  /* 0x0000000000007b1d */ /* 0x000ff00000010000 */
[----:B------:R-:W-:Y:S04]  /*14a0*/  @P1 LDS R14, [R4] ;  /* 0x00000000040e1984 */ /* 0x000fe80000000800 */
[----:B------:R-:W0:Y:S02]  /*14b0*/  @P1 LDS R21, [R2] ;  /* 0x0000000002151984 */ /* 0x000e240000000800 */
[----:B0-----:R-:W-:-:S05]  /*14c0*/  @P1 FMNMX R21, R14, R21, !PT ;  /* 0x000000150e151209 */ /* 0x001fca0007800000 */
[----:B------:R0:W-:Y:S01]  /*14d0*/  @P1 STS [R2], R21 ;  /* 0x0000001502001388 */ /* 0x0001e20000000800 */
[----:B------:R-:W-:Y:S06]  /*14e0*/  BAR.SYNC.DEFER_BLOCKING 0x0 ;  /* 0x0000000000007b1d */ /* 0x000fec0000010000 */
[----:B------:R-:W-:Y:S05]  /*14f0*/  @!P2 BRA `(.L_x_11) ;  /* 0x00000000002ca947 */ /* 0x000fea0003800000 */
[----:B------:R-:W-:-:S07]  /*1500*/  IMAD.MOV.U32 R17, RZ, RZ, R15 ;  /* 0x000000ffff117224 */ /* 0x000fce00078e000f */
.L_x_12:
[----:B------:R-:W-:-:S13]  /*1510*/  ISETP.GE.U32.AND P2, PT, R0, R17, PT ;  /* 0x000000110000720c */ /* 0x000fda0003f46070 */
[----:B------:R-:W-:Y:S01]  /*1520*/  @!P2 LEA R14, R17, R2, 0x2 ;  /* 0x00000002110ea211 */ /* 0x000fe200078e10ff */
[----:B0-----:R-:W-:Y:S05]  /*1530*/  @!P2 LDS R21, [R2] ;  /* 0x000000000215a984 */ /* 0x001fea0000000800 */
[----:B------:R-:W0:Y:S02]  /*1540*/  @!P2 LDS R14, [R14] ;  /* 0x000000000e0ea984 */ /* 0x000e240000000800 */
[----:B0-----:R-:W-:-:S05]  /*1550*/  @!P2 FMNMX R21, R14, R21, !PT ;  /* 0x000000150e15a209 */ /* 0x001fca0007800000 */
[----:B------:R1:W-:Y:S01]  /*1560*/  @!P2 STS [R2], R21 ;  /* 0x000000150200a388 */ /* 0x0003e20000000800 */
[----:B------:R-:W-:Y:S01]  /*1570*/  BAR.SYNC.DEFER_BLOCKING 0x0 ;  /* 0x0000000000007b1d */ /* 0x000fe20000010000 */
[----:B------:R-:W-:Y:S02]  /*1580*/  ISETP.GT.U32.AND P2, PT, R17, 0x3, PT ;  /* 0x000000031100780c */ /* 0x000fe40003f44070 */
[----:B------:R-:W-:-:S11]  /*1590*/  SHF.R.U32.HI R17, RZ, 0x1, R17 ;  /* 0x00000001ff117819 */ /* 0x000fd60000011611 */
[----:B-1----:R-:W-:Y:S05]  /*15a0*/  @P2 BRA `(.L_x_12) ;  /* 0xfffffffc00d82947 */ /* 0x002fea000383ffff */
.L_x_11:
[----:B------:R-:W-:Y:S04]  /*15b0*/  BSSY.RECONVERGENT B0, `(.L_x_13) ;  /* 0x0000007000007945 */ /* 0x000fe80003800200 */
[----:B------:R-:W-:Y:S05]  /*15c0*/  @P3 BRA `(.L_x_14) ;  /* 0x0000000000143947 */ /* 0x000fea0003800000 */
[----:B------:R-:W-:Y:S01]  /*15d0*/  ISETP.GE.U32.AND P2, PT, R13, 0x2, PT ;  /* 0x000000020d00780c */ /* 0x000fe20003f46070 */
[----:B------:R-:W1:-:S12]  /*15e0*/  LDS R23, [R2] ;  /* 0x0000000002177984 */ /* 0x000e580000000800 */
[----:B------:R-:W2:Y:S01]  /*15f0*/  @P2 LDS R14, [R2+0x4] ;  /* 0x00000400020e2984 */ /* 0x000ea20000000800 */
[----:B-1----:R-:W-:-:S04]  /*1600*/  FMNMX R23, R23, -INF , !PT ;  /* 0xff80000017177809 */ /* 0x002fc80007800000 */
[----:B--2---:R-:W-:-:S07]  /*1610*/  @P2 FMNMX R23, R23, R14, !PT ;  /* 0x0000000e17172209 */ /* 0x004fce0007800000 */
.L_x_14:
[----:B------:R-:W-:Y:S05]  /*1620*/  BSYNC.RECONVERGENT B0 ;  /* 0x0000000000007941 */ /* 0x000fea0003800200 */
.L_x_13:
[----:B------:R-:W-:Y:S01]  /*1630*/  BAR.SYNC.DEFER_BLOCKING 0x0 ;  /* 0x0000000000007b1d */ /* 0x000fe20000010000 */
[----:B------:R-:W-:Y:S01]  /*1640*/  MOV R17, UR5 ;  /* 0x0000000500117c02 */ /* 0x000fe20008000f00 */
[----:B------:R-:W-:-:S04]  /*1650*/  USHF.L.U32 UR8, UR4, 0x2, URZ ;  /* 0x0000000204087899 */ /* 0x000fc800080006ff */
[----:B------:R-:W1:Y:S01]  /*1660*/  LDCU UR9, c[0x0][0x388] ;  /* 0x00007100ff0977ac */ /* 0x000e620008000800 */
[----:B------:R-:W-:Y:S01]  /*1670*/  IMAD R16, R17, UR10, R16 ;  /* 0x0000000a11107c24 */ /* 0x000fe2000f8e0210 */
[----:B------:R-:W-:Y:S01]  /*1680*/  BSSY.RECONVERGENT B0, `(.L_x_15) ;  /* 0x0000075000007945 */ /* 0x000fe20003800200 */
[----:B------:R2:W-:Y:S01]  /*1690*/  @!P3 STS [R10], R23 ;  /* 0x000000170a00b388 */ /* 0x0005e20000000800 */
[----:B------:R-:W-:Y:S02]  /*16a0*/  BAR.SYNC.DEFER_BLOCKING 0x0 ;  /* 0x0000000000007b1d */ /* 0x000fe40000010000 */
[----:B-1----:R-:W-:-:S04]  /*16b0*/  ISETP.GE.OR P2, PT, R16, UR9, P0 ;  /* 0x0000000910007c0c */ /* 0x002fc80008746670 */
[----:B------:R2:W1:Y:S02]  /*16c0*/  LDS R14, [R10] ;  /* 0x000000000a0e7984 */ /* 0x0004640000000800 */
[----:B------:R-:W-:Y:S07]  /*16d0*/  BAR.SYNC.DEFER_BLOCKING 0x0 ;  /* 0x0000000000007b1d */ /* 0x000fee0000010000 */
[----:B--2---:R-:W-:Y:S05]  /*16e0*/  @P2 BRA `(.L_x_16) ;  /* 0x00000000009c2947 */ /* 0x004fea0003800000 */
[----:B------:R-:W-:Y:S02]  /*16f0*/  HFMA2 R18, -RZ, RZ, 3.7421875, 0 ;  /* 0x437c0000ff127431 */ /* 0x000fe400000001ff */
[----:B------:R-:W-:Y:S02]  /*1700*/  IMAD.MOV.U32 R17, RZ, RZ, 0x3bbb989d ;  /* 0x3bbb989dff117424 */ /* 0x000fe400078e00ff */
[--C-:B-1----:R-:W-:Y:S01]  /*1710*/  FADD R20, R6, -R14.reuse ;  /* 0x8000000e06147221 */ /* 0x102fe20000000000 */
[--C-:B------:R-:W-:Y:S01]  /*1720*/  FADD R24, R5, -R14.reuse ;  /* 0x8000000e05187221 */ /* 0x100fe20000000000 */
[--C-:B------:R-:W-:Y:S01]  /*1730*/  FADD R22, R7, -R14.reuse ;  /* 0x8000000e07167221 */ /* 0x100fe20000000000 */
[----:B------:R-:W-:Y:S01]  /*1740*/  FADD R8, R8, -R14 ;  /* 0x8000000e08087221 */ /* 0x000fe20000000000 */
[-C--:B------:R-:W-:Y:S01]  /*1750*/  FFMA.SAT R23, R20, R17.reuse, 0.5 ;  /* 0x3f00000014177423 */ /* 0x080fe20000002011 */
[-C--:B------:R-:W-:Y:S01]  /*1760*/  FFMA.SAT R5, R24, R17.reuse, 0.5 ;  /* 0x3f00000018057423 */ /* 0x080fe20000002011 */
[-C--:B------:R-:W-:Y:S01]  /*1770*/  FFMA.SAT R7, R22, R17.reuse, 0.5 ;  /* 0x3f00000016077423 */ /* 0x080fe20000002011 */
[----:B------:R-:W-:Y:S01]  /*1780*/  FFMA.SAT R27, R8, R17, 0.5 ;  /* 0x3f000000081b7423 */ /* 0x000fe20000002011 */
[-C--:B------:R-:W-:Y:S01]  /*1790*/  FFMA.RM R6, R23, R18.reuse, 12582913 ;  /* 0x4b40000117067423 */ /* 0x080fe20000004012 */
[-C--:B------:R-:W-:Y:S01]  /*17a0*/  FFMA.RM R5, R5, R18.reuse, 12582913 ;  /* 0x4b40000105057423 */ /* 0x080fe20000004012 */
[-C--:B------:R-:W-:Y:S01]  /*17b0*/  FFMA.RM R7, R7, R18.reuse, 12582913 ;  /* 0x4b40000107077423 */ /* 0x080fe20000004012 */
[----:B------:R-:W-:Y:S01]  /*17c0*/  FFMA.RM R18, R27, R18, 12582913 ;  /* 0x4b4000011b127423 */ /* 0x000fe20000004012 */
[----:B------:R-:W-:Y:S01]  /*17d0*/  FADD R23, R6, -12583039 ;  /* 0xcb40007f06177421 */ /* 0x000fe20000000000 */
[----:B0-----:R-:W-:Y:S01]  /*17e0*/  FADD R21, R5, -12583039 ;  /* 0xcb40007f05157421 */ /* 0x001fe20000000000 */
[C---:B------:R-:W-:Y:S01]  /*17f0*/  FADD R25, R7.reuse, -12583039 ;  /* 0xcb40007f07197421 */ /* 0x040fe20000000000 */
[----:B------:R-:W-:Y:S01]  /*1800*/  SHF.L.U32 R7, R7, 0x17, RZ ;  /* 0x0000001707077819 */ /* 0x000fe200000006ff */
[----:B------:R-:W-:Y:S01]  /*1810*/  FFMA R23, R20, 1.4426950216293334961, -R23 ;  /* 0x3fb8aa3b14177823 */ /* 0x000fe20000000817 */
[----:B------:R-:W-:Y:S01]  /*1820*/  FFMA R21, R24, 1.4426950216293334961, -R21 ;  /* 0x3fb8aa3b18157823 */ /* 0x000fe20000000815 */
[----:B------:R-:W-:Y:S01]  /*1830*/  FFMA R25, R22, 1.4426950216293334961, -R25 ;  /* 0x3fb8aa3b16197823 */ /* 0x000fe20000000819 */
[----:B------:R-:W-:-:S02]  /*1840*/  IMAD.SHL.U32 R6, R6, 0x800000, RZ ;  /* 0x0080000006067824 */ /* 0x000fc400078e00ff */
[----:B------:R-:W-:Y:S01]  /*1850*/  FFMA R17, R20, 1.925963033500011079e-08, R23 ;  /* 0x32a5706014117823 */ /* 0x000fe20000000017 */
[----:B------:R-:W-:Y:S01]  /*1860*/  FADD R23, R18, -12583039 ;  /* 0xcb40007f12177421 */ /* 0x000fe20000000000 */
[----:B------:R-:W-:Y:S01]  /*1870*/  FFMA R21, R24, 1.925963033500011079e-08, R21 ;  /* 0x32a5706018157823 */ /* 0x000fe20000000015 */
[----:B------:R-:W-:Y:S01]  /*1880*/  FFMA R20, R22, 1.925963033500011079e-08, R25 ;  /* 0x32a5706016147823 */ /* 0x000fe20000000019 */
[----:B------:R-:W-:Y:S01]  /*1890*/  SHF.L.U32 R18, R18, 0x17, RZ ;  /* 0x0000001712127819 */ /* 0x000fe200000006ff */
[C---:B------:R-:W-:Y:S01]  /*18a0*/  FFMA R23, R8.reuse, 1.4426950216293334961, -R23 ;  /* 0x3fb8aa3b08177823 */ /* 0x040fe20000000817 */
[----:B------:R-:W0:Y:S03]  /*18b0*/  MUFU.EX2 R17, R17 ;  /* 0x0000001100117308 */ /* 0x000e260000000800 */
[----:B------:R-:W-:Y:S01]  /*18c0*/  FFMA R23, R8, 1.925963033500011079e-08, R23 ;  /* 0x32a5706008177823 */ /* 0x000fe20000000017 */
[----:B------:R-:W-:-:S04]  /*18d0*/  SHF.L.U32 R8, R5, 0x17, RZ ;  /* 0x0000001705087819 */ /* 0x000fc800000006ff */
[----:B------:R-:W1:Y:S08]  /*18e0*/  MUFU.EX2 R21, R21 ;  /* 0x0000001500157308 */ /* 0x000e700000000800 */
[----:B------:R-:W2:Y:S01]  /*18f0*/  MUFU.EX2 R20, R20 ;  /* 0x0000001400147308 */ /* 0x000ea20000000800 */
[----:B0-----:R-:W-:-:S07]  /*1900*/  FMUL R6, R6, R17 ;  /* 0x0000001106067220 */ /* 0x001fce0000400000 */
[----:B------:R-:W0:Y:S01]  /*1910*/  MUFU.EX2 R23, R23 ;  /* 0x0000001700177308 */ /* 0x000e220000000800 */
[----:B-1----:R-:W-:Y:S01]  /*1920*/  FMUL R5, R8, R21 ;  /* 0x0000001508057220 */ /* 0x002fe20000400000 */
[----:B--2---:R-:W-:Y:S01]  /*1930*/  FMUL R7, R7, R20 ;  /* 0x0000001407077220 */ /* 0x004fe20000400000 */
[----:B0-----:R-:W-:Y:S01]  /*1940*/  FMUL R8, R18, R23 ;  /* 0x0000001712087220 */ /* 0x001fe20000400000 */
[----:B------:R-:W-:Y:S06]  /*1950*/  BRA `(.L_x_17) ;  /* 0x00000004001c7947 */ /* 0x000fec0003800000 */
.L_x_16:
[----:B------:R-:W-:Y:S01]  /*1960*/  IMAD.U32 R17, RZ, RZ, UR6 ;  /* 0x00000006ff117e24 */ /* 0x000fe2000f8e00ff */
[----:B------:R-:W-:Y:S03]  /*1970*/  BSSY.RECONVERGENT B1, `(.L_x_18) ;  /* 0x000001d000017945 */ /* 0x000fe60003800200 */
[----:B------:R-:W-:-:S05]  /*1980*/  IMAD R17, R17, UR8, R0 ;  /* 0x0000000811117c24 */ /* 0x000fca000f8e0200 */
[C---:B------:R-:W-:Y:S02]  /*1990*/  ISETP.GE.AND P2, PT, R17.reuse, UR5, PT ;  /* 0x0000000511007c0c */ /* 0x040fe4000bf46270 */
[----:B------:R-:W-:Y:S02]  /*19a0*/  IADD3 R18, PT, PT, R17, UR6, RZ ;  /* 0x0000000611127c10 */ /* 0x000fe4000fffe0ff */
[----:B------:R-:W-:Y:S02]  /*19b0*/  ISETP.GE.OR P2, PT, R3, UR7, P2 ;  /* 0x0000000703007c0c */ /* 0x000fe40009746670 */
[C---:B------:R-:W-:Y:S02]  /*19c0*/  IADD3 R20, PT, PT, R18.reuse, UR6, RZ ;  /* 0x0000000612147c10 */ /* 0x040fe4000fffe0ff */
[----:B------:R-:W-:Y:S02]  /*19d0*/  ISETP.GE.OR P2, PT, R17, UR9, P2 ;  /* 0x0000000911007c0c */ /* 0x000fe40009746670 */
[----:B------:R-:W-:Y:S01]  /*19e0*/  ISETP.GE.AND P3, PT, R18, UR5, PT ;  /* 0x0000000512007c0c */ /* 0x000fe2000bf66270 */
[C---:B0-----:R-:W-:Y:S01]  /*19f0*/  VIADD R21, R20.reuse, UR6 ;  /* 0x0000000614157c36 */ /* 0x041fe20008000000 */
[----:B------:R-:W-:-:S02]  /*1a00*/  ISETP.GE.AND P4, PT, R20, UR5, PT ;  /* 0x0000000514007c0c */ /* 0x000fc4000bf86270 */
[----:B------:R-:W-:Y:S02]  /*1a10*/  ISETP.GE.OR P3, PT, R3, UR7, P3 ;  /* 0x0000000703007c0c */ /* 0x000fe40009f66670 */
[----:B------:R-:W-:Y:S02]  /*1a20*/  ISETP.GE.AND P5, PT, R21, UR5, PT ;  /* 0x0000000515007c0c */ /* 0x000fe4000bfa6270 */
[C---:B------:R-:W-:Y:S02]  /*1a30*/  ISETP.GE.OR P4, PT, R3.reuse, UR7, P4 ;  /* 0x0000000703007c0c */ /* 0x040fe4000a786670 */
[----:B------:R-:W-:Y:S02]  /*1a40*/  ISETP.GE.OR P5, PT, R3, UR7, P5 ;  /* 0x0000000703007c0c */ /* 0x000fe4000afa6670 */
[----:B------:R-:W-:Y:S02]  /*1a50*/  ISETP.GE.OR P3, PT, R18, UR9, P3 ;  /* 0x0000000912007c0c */ /* 0x000fe40009f66670 */
[----:B------:R-:W-:-:S02]  /*1a60*/  ISETP.GE.OR P4, PT, R20, UR9, P4 ;  /* 0x0000000914007c0c */ /* 0x000fc4000a786670 */
[----:B------:R-:W-:Y:S01]  /*1a70*/  ISETP.GE.OR P5, PT, R21, UR9, P5 ;  /* 0x0000000915007c0c */ /* 0x000fe2000afa6670 */
[----:B------:R-:W-:-:S12]  /*1a80*/  @P2 BRA `(.L_x_19) ;  /* 0x00000000002c2947 */ /* 0x000fd80003800000 */
[----:B------:R-:W-:Y:S01]  /*1a90*/  HFMA2 R17, -RZ, RZ, 3.7421875, 0 ;  /* 0x437c0000ff117431 */ /* 0x000fe200000001ff */
[----:B------:R-:W-:Y:S01]  /*1aa0*/  MOV R18, 0x3bbb989d ;  /* 0x3bbb989d00127802 */ /* 0x000fe20000000f00 */
[----:B-1----:R-:W-:-:S04]  /*1ab0*/  FADD R5, R5, -R14 ;  /* 0x8000000e05057221 */ /* 0x002fc80000000000 */
[----:B------:R-:W-:-:S04]  /*1ac0*/  FFMA.SAT R18, R5, R18, 0.5 ;  /* 0x3f00000005127423 */ /* 0x000fc80000002012 */
[----:B------:R-:W-:-:S04]  /*1ad0*/  FFMA.RM R17, R18, R17, 12582913 ;  /* 0x4b40000112117423 */ /* 0x000fc80000004011 */
[----:B------:R-:W-:-:S04]  /*1ae0*/  FADD R18, R17, -12583039 ;  /* 0xcb40007f11127421 */ /* 0x000fc80000000000 */
[----:B------:R-:W-:-:S04]  /*1af0*/  FFMA R18, R5, 1.4426950216293334961, -R18 ;  /* 0x3fb8aa3b05127823 */ /* 0x000fc80000000812 */
[----:B------:R-:W-:Y:S01]  /*1b00*/  FFMA R18, R5, 1.925963033500011079e-08, R18 ;  /* 0x32a5706005127823 */ /* 0x000fe20000000012 */
[----:B------:R-:W-:-:S05]  /*1b10*/  IMAD.SHL.U32 R5, R17, 0x800000, RZ ;  /* 0x0080000011057824 */ /* 0x000fca00078e00ff */
[----:B------:R-:W0:Y:S02]  /*1b20*/  MUFU.EX2 R18, R18 ;  /* 0x0000001200127308 */ /* 0x000e240000000800 */
[----:B0-----:R-:W-:-:S07]  /*1b30*/  FMUL R5, R5, R18 ;  /* 0x0000001205057220 */ /* 0x001fce0000400000 */
.L_x_19:
[----:B------:R-:W-:Y:S05]  /*1b40*/  BSYNC.RECONVERGENT B1 ;  /* 0x0000000000017941 */ /* 0x000fea0003800200 */
.L_x_18:
[----:B------:R-:W-:Y:S04]  /*1b50*/  BSSY.RECONVERGENT B1, `(.L_x_20) ;  /* 0x000000d000017945 */ /* 0x000fe80003800200 */
[----:B------:R-:W-:Y:S05]  /*1b60*/  @P3 BRA `(.L_x_21) ;  /* 0x00000000002c3947 */ /* 0x000fea0003800000 */
        /* <DEDUP_REMOVED lines=11> */
.L_x_21:
[----:B------:R-:W-:Y:S05]  /*1c20*/  BSYNC.RECONVERGENT B1 ;  /* 0x0000000000017941 */ /* 0x000fea0003800200 */
.L_x_20:
        /* <DEDUP_REMOVED lines=13> */
.L_x_23:
[----:B------:R-:W-:Y:S05]  /*1d00*/  BSYNC.RECONVERGENT B1 ;  /* 0x0000000000017941 */ /* 0x000fea0003800200 */
.L_x_22:
        /* <DEDUP_REMOVED lines=12> */
.L_x_17:
[----:B------:R-:W-:Y:S05]  /*1dd0*/  BSYNC.RECONVERGENT B0 ;  /* 0x0000000000007941 */ /* 0x000fea0003800200 */
.L_x_15:
[----:B------:R-:W-:Y:S01]  /*1de0*/  IADD3 R17, PT, PT, R16, UR5, RZ ;  /* 0x0000000510117c10 */ /* 0x000fe2000fffe0ff */
[----:B------:R-:W-:Y:S03]  /*1df0*/  BSSY.RECONVERGENT B0, `(.L_x_24) ;  /* 0x0000075000007945 */ /* 0x000fe60003800200 */
[----:B------:R-:W-:-:S13]  /*1e00*/  ISETP.LT.AND P2, PT, R17, UR9, PT ;  /* 0x0000000911007c0c */ /* 0x000fda000bf41270 */
[----:B------:R-:W-:Y:S05]  /*1e10*/  @!P0 BRA P2, `(.L_x_25) ;  /* 0x0000000400308947 */ /* 0x000fea0001000000 */
[----:B------:R-:W-:Y:S01]  /*1e20*/  MOV R17, UR6 ;  /* 0x0000000600117c02 */ /* 0x000fe20008000f00 */
[----:B------:R-:W-:Y:S04]  /*1e30*/  BSSY.RECONVERGENT B1, `(.L_x_26) ;  /* 0x0000021000017945 */ /* 0x000fe80003800200 */
[----:B------:R-:W-:-:S04]  /*1e40*/  IMAD R17, R17, UR8, R0 ;  /* 0x0000000811117c24 */ /* 0x000fc8000f8e0200 */
[C---:B------:R-:W-:Y:S01]  /*1e50*/  VIADD R20, R17.reuse, UR6 ;  /* 0x0000000611147c36 */ /* 0x040fe20008000000 */
[C---:B------:R-:W-:Y:S02]  /*1e60*/  ISETP.GE.AND P5, PT, R17.reuse, UR5, PT ;  /* 0x0000000511007c0c */ /* 0x040fe4000bfa6270 */
[----:B------:R-:W-:Y:S02]  /*1e70*/  IADD3 R18, PT, PT, R17, UR5, RZ ;  /* 0x0000000511127c10 */ /* 0x000fe4000fffe0ff */
[----:B------:R-:W-:Y:S02]  /*1e80*/  ISETP.GE.OR P5, PT, R3, UR7, P5 ;  /* 0x0000000703007c0c */ /* 0x000fe4000afa6670 */
[----:B------:R-:W-:Y:S02]  /*1e90*/  IADD3 R21, PT, PT, R20, UR6, RZ ;  /* 0x0000000614157c10 */ /* 0x000fe4000fffe0ff */
[C---:B------:R-:W-:Y:S02]  /*1ea0*/  ISETP.GE.OR P5, PT, R18.reuse, UR9, P5 ;  /* 0x0000000912007c0c */ /* 0x040fe4000afa6670 */
[----:B------:R-:W-:Y:S01]  /*1eb0*/  IADD3 R17, PT, PT, R18, UR6, RZ ;  /* 0x0000000612117c10 */ /* 0x000fe2000fffe0ff */
[----:B------:R-:W-:Y:S01]  /*1ec0*/  VIADD R22, R21, UR6 ;  /* 0x0000000615167c36 */ /* 0x000fe20008000000 */
[----:B------:R-:W-:-:S02]  /*1ed0*/  ISETP.GE.AND P4, PT, R20, UR5, PT ;  /* 0x0000000514007c0c */ /* 0x000fc4000bf86270 */
[----:B------:R-:W-:Y:S02]  /*1ee0*/  IADD3 R20, PT, PT, R17, UR6, RZ ;  /* 0x0000000611147c10 */ /* 0x000fe4000fffe0ff */
[----:B------:R-:W-:Y:S02]  /*1ef0*/  ISETP.GE.AND P2, PT, R21, UR5, PT ;  /* 0x0000000515007c0c */ /* 0x000fe4000bf46270 */
[----:B------:R-:W-:Y:S01]  /*1f00*/  ISETP.GE.AND P3, PT, R22, UR5, PT ;  /* 0x0000000516007c0c */ /* 0x000fe2000bf66270 */
[----:B------:R-:W-:Y:S01]  /*1f10*/  VIADD R21, R20, UR6 ;  /* 0x0000000614157c36 */ /* 0x000fe20008000000 */
[C---:B------:R-:W-:Y:S02]  /*1f20*/  ISETP.GE.OR P4, PT, R3.reuse, UR7, P4 ;  /* 0x0000000703007c0c */ /* 0x040fe4000a786670 */
[C---:B------:R-:W-:Y:S02]  /*1f30*/  ISETP.GE.OR P2, PT, R3.reuse, UR7, P2 ;  /* 0x0000000703007c0c */ /* 0x040fe40009746670 */
[----:B------:R-:W-:-:S02]  /*1f40*/  ISETP.GE.OR P3, PT, R3, UR7, P3 ;  /* 0x0000000703007c0c */ /* 0x000fc40009f66670 */
[----:B------:R-:W-:Y:S02]  /*1f50*/  ISETP.GE.OR P4, PT, R17, UR9, P4 ;  /* 0x0000000911007c0c */ /* 0x000fe4000a786670 */
[----:B------:R-:W-:Y:S02]  /*1f60*/  ISETP.GE.OR P2, PT, R20, UR9, P2 ;  /* 0x0000000914007c0c */ /* 0x000fe40009746670 */
[----:B------:R-:W-:Y:S01]  /*1f70*/  ISETP.GE.OR P3, PT, R21, UR9, P3 ;  /* 0x0000000915007c0c */ /* 0x000fe20009f66670 */
[----:B------:R-:W-:-:S12]  /*1f80*/  @P5 BRA `(.L_x_27) ;  /* 0x00000000002c5947 */ /* 0x000fd80003800000 */
[----:B------:R-:W-:Y:S01]  /*1f90*/  HFMA2 R20, -RZ, RZ, 3.7421875, 0 ;  /* 0x437c0000ff147431 */ /* 0x000fe200000001ff */
[----:B------:R-:W-:Y:S01]  /*1fa0*/  MOV R18, 0x3bbb989d ;  /* 0x3bbb989d00127802 */ /* 0x000fe20000000f00 */
[----:B-1----:R-:W-:-:S04]  /*1fb0*/  FADD R19, R19, -R14 ;  /* 0x8000000e13137221 */ /* 0x002fc80000000000 */
[----:B------:R-:W-:-:S04]  /*1fc0*/  FFMA.SAT R17, R19, R18, 0.5 ;  /* 0x3f00000013117423 */ /* 0x000fc80000002012 */
[----:B------:R-:W-:-:S04]  /*1fd0*/  FFMA.RM R17, R17, R20, 12582913 ;  /* 0x4b40000111117423 */ /* 0x000fc80000004014 */
[C---:B------:R-:W-:Y:S01]  /*1fe0*/  FADD R18, R17.reuse, -12583039 ;  /* 0xcb40007f11127421 */ /* 0x040fe20000000000 */
[----:B------:R-:W-:-:S03]  /*1ff0*/  IMAD.SHL.U32 R17, R17, 0x800000, RZ ;  /* 0x0080000011117824 */ /* 0x000fc600078e00ff */
[----:B------:R-:W-:-:S04]  /*2000*/  FFMA R18, R19, 1.4426950216293334961, -R18 ;  /* 0x3fb8aa3b13127823 */ /* 0x000fc80000000812 */
[----:B------:R-:W-:-:S06]  /*2010*/  FFMA R18, R19, 1.925963033500011079e-08, R18 ;  /* 0x32a5706013127823 */ /* 0x000fcc0000000012 */
[----:B------:R-:W0:Y:S02]  /*2020*/  MUFU.EX2 R18, R18 ;  /* 0x0000001200127308 */ /* 0x000e240000000800 */
[----:B0-----:R-:W-:-:S07]  /*2030*/  FMUL R19, R17, R18 ;  /* 0x0000001211137220 */ /* 0x001fce0000400000 */
.L_x_27:
[----:B------:R-:W-:Y:S05]  /*2040*/  BSYNC.RECONVERGENT B1 ;  /* 0x0000000000017941 */ /* 0x000fea0003800200 */
.L_x_26:
        /* <DEDUP_REMOVED lines=13> */
.L_x_29:
[----:B------:R-:W-:Y:S05]  /*2120*/  BSYNC.RECONVERGENT B1 ;  /* 0x0000000000017941 */ /* 0x000fea0003800200 */
.L_x_28:
        /* <DEDUP_REMOVED lines=13> */
.L_x_31:
[----:B------:R-:W-:Y:S05]  /*2200*/  BSYNC.RECONVERGENT B1 ;  /* 0x0000000000017941 */ /* 0x000fea0003800200 */
.L_x_30:
        /* <DEDUP_REMOVED lines=11> */
[----:B0-----:R-:W-:Y:S01]  /*22c0*/  FMUL R9, R9, R18 ;  /* 0x0000001209097220 */ /* 0x001fe20000400000 */
[----:B------:R-:W-:Y:S06]  /*22d0*/  BRA `(.L_x_32) ;  /* 0x0000000000987947 */ /* 0x000fec0003800000 */
.L_x_25:
[----:B------:R-:W-:Y:S01]  /*22e0*/  HFMA2 R18, -RZ, RZ, 3.7421875, 0 ;  /* 0x437c0000ff127431 */ /* 0x000fe200000001ff */
[----:B------:R-:W-:Y:S01]  /*22f0*/  MOV R17, 0x3bbb989d ;  /* 0x3bbb989d00117802 */ /* 0x000fe20000000f00 */
        /* <DEDUP_REMOVED lines=13> */
[C---:B------:R-:W-:Y:S01]  /*23d0*/  FADD R23, R9.reuse, -12583039 ;  /* 0xcb40007f09177421 */ /* 0x040fe20000000000 */
[----:B------:R-:W-:Y:S01]  /*23e0*/  FADD R19, R12, -12583039 ;  /* 0xcb40007f0c137421 */ /* 0x000fe20000000000 */
        /* <DEDUP_REMOVED lines=9> */
[----:B------:R-:W-:Y:S02]  /*2480*/  IMAD.SHL.U32 R18, R18, 0x800000, RZ ;  /* 0x0080000012127824 */ /* 0x000fe400078e00ff */
[C---:B------:R-:W-:Y:S01]  /*2490*/  FFMA R21, R14.reuse, 1.4426950216293334961, -R21 ;  /* 0x3fb8aa3b0e157823 */ /* 0x040fe20000000815 */
[----:B------:R-:W-:Y:S03]  /*24a0*/  MUFU.EX2 R17, R17 ;  /* 0x0000001100117308 */ /* 0x000fe60000000800 */
[----:B------:R-:W-:Y:S01]  /*24b0*/  FFMA R21, R14, 1.925963033500011079e-08, R21 ;  /* 0x32a570600e157823 */ /* 0x000fe20000000015 */
[----:B------:R-:W-:-:S04]  /*24c0*/  SHF.L.U32 R14, R11, 0x17, RZ ;  /* 0x000000170b0e7819 */ /* 0x000fc800000006ff */
[----:B------:R-:W0:Y:S08]  /*24d0*/  MUFU.EX2 R19, R19 ;  /* 0x0000001300137308 */ /* 0x000e300000000800 */
[----:B------:R-:W1:Y:S08]  /*24e0*/  MUFU.EX2 R20, R23 ;  /* 0x0000001700147308 */ /* 0x000e700000000800 */
[----:B------:R-:W2:Y:S01]  /*24f0*/  MUFU.EX2 R21, R21 ;  /* 0x0000001500157308 */ /* 0x000ea20000000800 */
[----:B0-----:R-:W-:Y:S01]  /*2500*/  FMUL R19, R12, R19 ;  /* 0x000000130c137220 */ /* 0x001fe20000400000 */
[----:B------:R-:W-:Y:S01]  /*2510*/  FMUL R12, R14, R17 ;  /* 0x000000110e0c7220 */ /* 0x000fe20000400000 */
[----:B-1----:R-:W-:Y:S01]  /*2520*/  FMUL R11, R9, R20 ;  /* 0x00000014090b7220 */ /* 0x002fe20000400000 */
[----:B--2---:R-:W-:-:S07]  /*2530*/  FMUL R9, R18, R21 ;  /* 0x0000001512097220 */ /* 0x004fce0000400000 */
.L_x_32:
[----:B------:R-:W-:Y:S05]  /*2540*/  BSYNC.RECONVERGENT B0 ;  /* 0x0000000000007941 */ /* 0x000fea0003800200 */
.L_x_24:
[----:B------:R-:W-:Y:S01]  /*2550*/  MOV R17, UR5 ;  /* 0x0000000500117c02 */ /* 0x000fe20008000f00 */
[----:B------:R-:W-:Y:S04]  /*2560*/  BSSY.RECONVERGENT B0, `(.L_x_33) ;  /* 0x0000026000007945 */ /* 0x000fe80003800200 */
[----:B------:R-:W-:Y:S01]  /*2570*/  IMAD R16, R17, UR8, R16 ;  /* 0x0000000811107c24 */ /* 0x000fe2000f8e0210 */
[----:B------:R-:W-:-:S04]  /*2580*/  USHF.L.U32 UR8, UR4, 0x3, URZ ;  /* 0x0000000304087899 */ /* 0x000fc800080006ff */
[C---:B------:R-:W-:Y:S02]  /*2590*/  ISETP.GE.OR P3, PT, R16.reuse, UR9, P0 ;  /* 0x0000000910007c0c */ /* 0x040fe40008766670 */
[----:B------:R-:W-:-:S04]  /*25a0*/  IADD3 R18, PT, PT, R16, UR5, RZ ;  /* 0x0000000510127c10 */ /* 0x000fc8000fffe0ff */
[----:B------:R-:W-:-:S07]  /*25b0*/  ISETP.LT.AND P2, PT, R18, UR9, PT ;  /* 0x0000000912007c0c */ /* 0x000fce000bf41270 */
[----:B------:R-:W-:-:S04]  /*25c0*/  @!P3 FADD R17, RZ, R5 ;  /* 0x00000005ff11b221 */ /* 0x000fc80000000000 */
[----:B-1----:R-:W-:-:S04]  /*25d0*/  @!P3 FADD R14, R17, R6 ;  /* 0x00000006110eb221 */ /* 0x002fc80000000000 */
[----:B------:R-:W-:-:S04]  /*25e0*/  @!P3 FADD R17, R14, R7 ;  /* 0x000000070e11b221 */ /* 0x000fc80000000000 */
[----:B------:R-:W-:Y:S01]  /*25f0*/  @!P3 FADD R14, R17, R8 ;  /* 0x00000008110eb221 */ /* 0x000fe20000000000 */
[----:B------:R-:W-:Y:S06]  /*2600*/  @!P3 BRA `(.L_x_34) ;  /* 0x00000000006cb947 */ /* 0x000fec0003800000 */
[----:B------:R-:W-:Y:S01]  /*2610*/  IMAD.U32 R17, RZ, RZ, UR6 ;  /* 0x00000006ff117e24 */ /* 0x000fe2000f8e00ff */
[----:B------:R-:W-:-:S03]  /*2620*/  ISETP.GE.AND P3, PT, R3, UR7, PT ;  /* 0x0000000703007c0c */ /* 0x000fc6000bf66270 */
[----:B------:R-:W-:Y:S02]  /*2630*/  IMAD R14, R17, UR8, R0 ;  /* 0x00000008110e7c24 */ /* 0x000fe4000f8e0200 */
[----:B------:R-:W-:-:S03]  /*2640*/  FADD R17, RZ, R5 ;  /* 0x00000005ff117221 */ /* 0x000fc60000000000 */
[C---:B------:R-:W-:Y:S02]  /*2650*/  ISETP.GE.AND P4, PT, R14.reuse, UR5, PT ;  /* 0x000000050e007c0c */ /* 0x040fe4000bf86270 */
[C---:B------:R-:W-:Y:S02]  /*2660*/  IADD3 R18, PT, PT, R14.reuse, UR6, RZ ;  /* 0x000000060e127c10 */ /* 0x040fe4000fffe0ff */
[----:B------:R-:W-:Y:S02]  /*2670*/  FSEL R17, R17, RZ, !P4 ;  /* 0x000000ff11117208 */ /* 0x000fe40006000000 */
[----:B------:R-:W-:Y:S02]  /*2680*/  ISETP.GE.AND P4, PT, R14, UR9, PT ;  /* 0x000000090e007c0c */ /* 0x000fe4000bf86270 */
[----:B------:R-:W-:Y:S02]  /*2690*/  FSEL R17, R17, RZ, !P3 ;  /* 0x000000ff11117208 */ /* 0x000fe40005800000 */
[----:B------:R-:W-:-:S02]  /*26a0*/  ISETP.GE.AND P5, PT, R18, UR5, PT ;  /* 0x0000000512007c0c */ /* 0x000fc4000bfa6270 */
[----:B------:R-:W-:Y:S02]  /*26b0*/  FSEL R14, R17, RZ, !P4 ;  /* 0x000000ff110e7208 */ /* 0x000fe40006000000 */
[C---:B------:R-:W-:Y:S02]  /*26c0*/  ISETP.GE.AND P4, PT, R18.reuse, UR9, PT ;  /* 0x0000000912007c0c */ /* 0x040fe4000bf86270 */
[----:B------:R-:W-:Y:S01]  /*26d0*/  IADD3 R18, PT, PT, R18, UR6, RZ ;  /* 0x0000000612127c10 */ /* 0x000fe2000fffe0ff */
[----:B------:R-:W-:-:S05]  /*26e0*/  FADD R17, R14, R6 ;  /* 0x000000060e117221 */ /* 0x000fca0000000000 */
[----:B------:R-:W-:Y:S02]  /*26f0*/  FSEL R17, R17, R14, !P5 ;  /* 0x0000000e11117208 */ /* 0x000fe40006800000 */
[----:B------:R-:W-:-:S03]  /*2700*/  ISETP.GE.AND P5, PT, R18, UR5, PT ;  /* 0x0000000512007c0c */ /* 0x000fc6000bfa6270 */
[----:B------:R-:W-:Y:S02]  /*2710*/  @!P4 FSEL R14, R17, R14, !P3 ;  /* 0x0000000e110ec208 */ /* 0x000fe40005800000 */
[C---:B------:R-:W-:Y:S01]  /*2720*/  ISETP.GE.AND P4, PT, R18.reuse, UR9, PT ;  /* 0x0000000912007c0c */ /* 0x040fe2000bf86270 */
[----:B------:R-:W-:Y:S02]  /*2730*/  VIADD R18, R18, UR6 ;  /* 0x0000000612127c36 */ /* 0x000fe40008000000 */
[----:B------:R-:W-:-:S05]  /*2740*/  FADD R17, R14, R7 ;  /* 0x000000070e117221 */ /* 0x000fca0000000000 */
[----:B------:R-:W-:Y:S02]  /*2750*/  FSEL R17, R17, R14, !P5 ;  /* 0x0000000e11117208 */ /* 0x000fe40006800000 */
[----:B------:R-:W-:-:S03]  /*2760*/  ISETP.GE.AND P5, PT, R18, UR5, PT ;  /* 0x0000000512007c0c */ /* 0x000fc6000bfa6270 */
[----:B------:R-:W-:Y:S02]  /*2770*/  @!P4 FSEL R14, R17, R14, !P3 ;  /* 0x0000000e110ec208 */ /* 0x000fe40005800000 */
[----:B------:R-:W-:-:S03]  /*2780*/  ISETP.GE.AND P4, PT, R18, UR9, PT ;  /* 0x0000000912007c0c */ /* 0x000fc6000bf86270 */
[----:B------:R-:W-:-:S05]  /*2790*/  FADD R17, R14, R8 ;  /* 0x000000080e117221 */ /* 0x000fca0000000000 */
[----:B------:R-:W-:-:S05]  /*27a0*/  FSEL R17, R17, R14, !P5 ;  /* 0x0000000e11117208 */ /* 0x000fca0006800000 */
[----:B------:R-:W-:-:S07]  /*27b0*/  @!P4 FSEL R14, R17, R14, !P3 ;  /* 0x0000000e110ec208 */ /* 0x000fce0005800000 */
.L_x_34:
[----:B------:R-:W-:Y:S05]  /*27c0*/  BSYNC.RECONVERGENT B0 ;  /* 0x0000000000007941 */ /* 0x000fea0003800200 */
.L_x_33:
[----:B------:R-:W-:Y:S04]  /*27d0*/  BSSY.RECONVERGENT B0, `(.L_x_35) ;  /* 0x0000026000007945 */ /* 0x000fe80003800200 */
[----:B------:R-:W-:Y:S05]  /*27e0*/  @!P0 BRA P2, `(.L_x_36) ;  /* 0x0000000000808947 */ /* 0x000fea0001000000 */
[----:B------:R-:W-:Y:S01]  /*27f0*/  MOV R17, UR6 ;  /* 0x0000000600117c02 */ /* 0x000fe20008000f00 */
[----:B------:R-:W-:Y:S01]  /*2800*/  FADD R21, R14, R19 ;  /* 0x000000130e157221 */ /* 0x000fe20000000000 */
[----:B------:R-:W-:-:S03]  /*2810*/  ISETP.GE.AND P2, PT, R3, UR7, PT ;  /* 0x0000000703007c0c */ /* 0x000fc6000bf46270 */
[----:B------:R-:W-:-:S05]  /*2820*/  IMAD R18, R17, UR8, R0 ;  /* 0x0000000811127c24 */ /* 0x000fca000f8e0200 */
[C---:B------:R-:W-:Y:S02]  /*2830*/  ISETP.GE.AND P3, PT, R18.reuse, UR5, PT ;  /* 0x0000000512007c0c */ /* 0x040fe4000bf66270 */
[C---:B------:R-:W-:Y:S02]  /*2840*/  IADD3 R17, PT, PT, R18.reuse, UR5, RZ ;  /* 0x0000000512117c10 */ /* 0x040fe4000fffe0ff */
[-C--:B------:R-:W-:Y:S02]  /*2850*/  FSEL R21, R21, R14.reuse, !P3 ;  /* 0x0000000e15157208 */ /* 0x080fe40005800000 */
[C---:B------:R-:W-:Y:S01]  /*2860*/  ISETP.GE.AND P3, PT, R17.reuse, UR9, PT ;  /* 0x0000000911007c0c */ /* 0x040fe2000bf66270 */
[----:B------:R-:W-:Y:S01]  /*2870*/  VIADD R17, R17, UR6 ;  /* 0x0000000611117c36 */ /* 0x000fe20008000000 */
[----:B------:R-:W-:Y:S02]  /*2880*/  FSEL R21, R21, R14, !P2 ;  /* 0x0000000e15157208 */ /* 0x000fe40005000000 */
[----:B------:R-:W-:-:S02]  /*2890*/  IADD3 R18, PT, PT, R18, UR6, RZ ;  /* 0x0000000612127c10 */ /* 0x000fc4000fffe0ff */
[----:B------:R-:W-:Y:S02]  /*28a0*/  FSEL R14, R21, R14, !P3 ;  /* 0x0000000e150e7208 */ /* 0x000fe40005800000 */
[C---:B------:R-:W-:Y:S02]  /*28b0*/  ISETP.GE.AND P3, PT, R17.reuse, UR9, PT ;  /* 0x0000000911007c0c */ /* 0x040fe4000bf66270 */
[----:B------:R-:W-:Y:S01]  /*28c0*/  ISETP.GE.AND P4, PT, R18, UR5, PT ;  /* 0x0000000512007c0c */ /* 0x000fe2000bf86270 */
[----:B------:R-:W-:Y:S01]  /*28d0*/  FADD R21, R14, R12 ;  /* 0x0000000c0e157221 */ /* 0x000fe20000000000 */
[----:B------:R-:W-:Y:S01]  /*28e0*/  IADD3 R17, PT, PT, R17, UR6, RZ ;  /* 0x0000000611117c10 */ /* 0x000fe2000fffe0ff */
[----:B------:R-:W-:-:S03]  /*28f0*/  VIADD R18, R18, UR6 ;  /* 0x0000000612127c36 */ /* 0x000fc60008000000 */
[-C--:B------:R-:W-:Y:S02]  /*2900*/  FSEL R21, R21, R14.reuse, !P4 ;  /* 0x0000000e15157208 */ /* 0x080fe40006000000 */
[C---:B------:R-:W-:Y:S02]  /*2910*/  ISETP.GE.AND P4, PT, R18.reuse, UR5, PT ;  /* 0x0000000512007c0c */ /* 0x040fe4000bf86270 */
[----:B------:R-:W-:Y:S02]  /*2920*/  IADD3 R18, PT, PT, R18, UR6, RZ ;  /* 0x0000000612127c10 */ /* 0x000fe4000fffe0ff */
[----:B------:R-:W-:Y:S02]  /*2930*/  @!P3 FSEL R14, R21, R14, !P2 ;  /* 0x0000000e150eb208 */ /* 0x000fe40005000000 */
[C---:B------:R-:W-:Y:S02]  /*2940*/  ISETP.GE.AND P3, PT, R17.reuse, UR9, PT ;  /* 0x0000000911007c0c */ /* 0x040fe4000bf66270 */
[----:B------:R-:W-:Y:S01]  /*2950*/  IADD3 R17, PT, PT, R17, UR6, RZ ;  /* 0x0000000611117c10 */ /* 0x000fe2000fffe0ff */
[----:B------:R-:W-:-:S05]  /*2960*/  FADD R21, R14, R11 ;  /* 0x0000000b0e157221 */ /* 0x000fca0000000000 */
[----:B------:R-:W-:Y:S02]  /*2970*/  FSEL R21, R21, R14, !P4 ;  /* 0x0000000e15157208 */ /* 0x000fe40006000000 */
[----:B------:R-:W-:-:S03]  /*2980*/  ISETP.GE.AND P4, PT, R18, UR5, PT ;  /* 0x0000000512007c0c */ /* 0x000fc6000bf86270 */
[----:B------:R-:W-:Y:S02]  /*2990*/  @!P3 FSEL R14, R21, R14, !P2 ;  /* 0x0000000e150eb208 */ /* 0x000fe40005000000 */
[----:B------:R-:W-:-:S03]  /*29a0*/  ISETP.GE.AND P3, PT, R17, UR9, PT ;  /* 0x0000000911007c0c */ /* 0x000fc6000bf66270 */
[----:B------:R-:W-:-:S05]  /*29b0*/  FADD R17, R14, R9 ;  /* 0x000000090e117221 */ /* 0x000fca0000000000 */
[----:B------:R-:W-:-:S05]  /*29c0*/  FSEL R17, R17, R14, !P4 ;  /* 0x0000000e11117208 */ /* 0x000fca0006000000 */
[----:B------:R-:W-:Y:S01]  /*29d0*/  @!P3 FSEL R14, R17, R14, !P2 ;  /* 0x0000000e110eb208 */ /* 0x000fe20005000000 */
[----:B------:R-:W-:Y:S06]  /*29e0*/  BRA `(.L_x_37) ;  /* 0x0000000000107947 */ /* 0x000fec0003800000 */
.L_x_36:
[----:B------:R-:W-:-:S04]  /*29f0*/  FADD R17, R14, R19 ;  /* 0x000000130e117221 */ /* 0x000fc80000000000 */
[----:B------:R-:W-:-:S04]  /*2a00*/  FADD R14, R17, R12 ;  /* 0x0000000c110e7221 */ /* 0x000fc80000000000 */
[----:B------:R-:W-:-:S04]  /*2a10*/  FADD R14, R14, R11 ;  /* 0x0000000b0e0e7221 */ /* 0x000fc80000000000 */
[----:B------:R-:W-:-:S07]  /*2a20*/  FADD R14, R14, R9 ;  /* 0x000000090e0e7221 */ /* 0x000fce0000000000 */
.L_x_37:
[----:B------:R-:W-:Y:S05]  /*2a30*/  BSYNC.RECONVERGENT B0 ;  /* 0x0000000000007941 */ /* 0x000fea0003800200 */
.L_x_35:
[----:B------:R-:W-:Y:S01]  /*2a40*/  STS [R2], R14 ;  /* 0x0000000e02007388 */ /* 0x000fe20000000800 */
[----:B------:R-:W-:Y:S01]  /*2a50*/  BAR.SYNC.DEFER_BLOCKING 0x0 ;  /* 0x0000000000007b1d */ /* 0x000fe20000010000 */
[----:B------:R-:W-:Y:S01]  /*2a60*/  ISETP.GE.U32.AND P2, PT, R13, 0x4, PT ;  /* 0x000000040d00780c */ /* 0x000fe20003f46070 */
[----:B------:R-:W-:Y:S01]  /*2a70*/  IMAD.MOV.U32 R21, RZ, RZ, RZ ;  /* 0x000000ffff157224 */ /* 0x000fe200078e00ff */
[----:B------:R-:W-:-:S03]  /*2a80*/  ISETP.NE.AND P3, PT, R0, RZ, PT ;  /* 0x000000ff0000720c */ /* 0x000fc60003f65270 */
[----:B------:R-:W-:Y:S04]  /*2a90*/  @P1 LDS R4, [R4] ;  /* 0x0000000004041984 */ /* 0x000fe80000000800 */
[----:B------:R-:W0:Y:S02]  /*2aa0*/  @P1 LDS R17, [R2] ;  /* 0x0000000002111984 */ /* 0x000e240000000800 */
[----:B0-----:R-:W-:-:S05]  /*2ab0*/  @P1 FADD R17, R4, R17 ;  /* 0x0000001104111221 */ /* 0x001fca0000000000 */
[----:B------:R0:W-:Y:S01]  /*2ac0*/  @P1 STS [R2], R17 ;  /* 0x0000001102001388 */ /* 0x0001e20000000800 */
[----:B------:R-:W-:Y:S06]  /*2ad0*/  BAR.SYNC.DEFER_BLOCKING 0x0 ;  /* 0x0000000000007b1d */ /* 0x000fec0000010000 */
[----:B------:R-:W-:Y:S05]  /*2ae0*/  @!P2 BRA `(.L_x_38) ;  /* 0x000000000028a947 */ /* 0x000fea0003800000 */
.L_x_39:
[----:B------:R-:W-:-:S13]  /*2af0*/  ISETP.GE.U32.AND P1, PT, R0, R15, PT ;  /* 0x0000000f0000720c */ /* 0x000fda0003f26070 */
[----:B------:R-:W-:Y:S01]  /*2b00*/  @!P1 LEA R4, R15, R2, 0x2 ;  /* 0x000000020f049211 */ /* 0x000fe200078e10ff */
[----:B0-----:R-:W-:Y:S05]  /*2b10*/  @!P1 LDS R17, [R2] ;  /* 0x0000000002119984 */ /* 0x001fea0000000800 */
[----:B------:R-:W0:Y:S02]  /*2b20*/  @!P1 LDS R4, [R4] ;  /* 0x0000000004049984 */ /* 0x000e240000000800 */
[----:B0-----:R-:W-:-:S05]  /*2b30*/  @!P1 FADD R17, R4, R17 ;  /* 0x0000001104119221 */ /* 0x001fca0000000000 */
[----:B------:R1:W-:Y:S01]  /*2b40*/  @!P1 STS [R2], R17 ;  /* 0x0000001102009388 */ /* 0x0003e20000000800 */
[----:B------:R-:W-:Y:S01]  /*2b50*/  BAR.SYNC.DEFER_BLOCKING 0x0 ;  /* 0x0000000000007b1d */ /* 0x000fe20000010000 */
[----:B------:R-:W-:Y:S02]  /*2b60*/  ISETP.GT.U32.AND P1, PT, R15, 0x3, PT ;  /* 0x000000030f00780c */ /* 0x000fe40003f24070 */
[----:B------:R-:W-:-:S11]  /*2b70*/  SHF.R.U32.HI R15, RZ, 0x1, R15 ;  /* 0x00000001ff0f7819 */ /* 0x000fd6000001160f */
[----:B-1----:R-:W-:Y:S05]  /*2b80*/  @P1 BRA `(.L_x_39) ;  /* 0xfffffffc00d81947 */ /* 0x002fea000383ffff */
.L_x_38:
[----:B------:R-:W-:Y:S04]  /*2b90*/  BSSY.RECONVERGENT B0, `(.L_x_40) ;  /* 0x0000007000007945 */ /* 0x000fe80003800200 */
[----:B------:R-:W-:Y:S05]  /*2ba0*/  @P3 BRA `(.L_x_41) ;  /* 0x0000000000143947 */ /* 0x000fea0003800000 */
[----:B------:R-:W-:Y:S01]  /*2bb0*/  ISETP.GE.U32.AND P1, PT, R13, 0x2, PT ;  /* 0x000000020d00780c */ /* 0x000fe20003f26070 */
[----:B------:R-:W1:-:S12]  /*2bc0*/  LDS R21, [R2] ;  /* 0x0000000002157984 */ /* 0x000e580000000800 */
[----:B------:R-:W2:Y:S01]  /*2bd0*/  @P1 LDS R4, [R2+0x4] ;  /* 0x0000040002041984 */ /* 0x000ea20000000800 */
[----:B-1----:R-:W-:-:S04]  /*2be0*/  FADD R21, RZ, R21 ;  /* 0x00000015ff157221 */ /* 0x002fc80000000000 */
[----:B--2---:R-:W-:-:S07]  /*2bf0*/  @P1 FADD R21, R21, R4 ;  /* 0x0000000415151221 */ /* 0x004fce0000000000 */
.L_x_41:
[----:B------:R-:W-:Y:S05]  /*2c00*/  BSYNC.RECONVERGENT B0 ;  /* 0x0000000000007941 */ /* 0x000fea0003800200 */
.L_x_40:
[----:B------:R-:W-:Y:S06]  /*2c10*/  BAR.SYNC.DEFER_BLOCKING 0x0 ;  /* 0x0000000000007b1d */ /* 0x000fec0000010000 */
[----:B------:R-:W-:Y:S01]  /*2c20*/  BSSY.RECONVERGENT B0, `(.L_x_42) ;  /* 0x0000011000007945 */ /* 0x000fe20003800200 */
[----:B------:R-:W-:Y:S01]  /*2c30*/  @!P3 STS [R10], R21 ;  /* 0x000000150a00b388 */ /* 0x000fe20000000800 */
[----:B------:R-:W-:Y:S06]  /*2c40*/  BAR.SYNC.DEFER_BLOCKING 0x0 ;  /* 0x0000000000007b1d */ /* 0x000fec0000010000 */
[----:B0-----:R-:W0:Y:S02]  /*2c50*/  LDS R2, [R10] ;  /* 0x000000000a027984 */ /* 0x001e240000000800 */
[----:B0-----:R-:W-:-:S04]  /*2c60*/  IADD3 R4, PT, PT, R2, 0x1800000, RZ ;  /* 0x0180000002047810 */ /* 0x001fc80007ffe0ff */
[----:B------:R-:W-:Y:S01]  /*2c70*/  LOP3.LUT R4, R4, 0x7f800000, RZ, 0xc0, !PT ;  /* 0x7f80000004047812 */ /* 0x000fe200078ec0ff */
[----:B------:R-:W-:Y:S03]  /*2c80*/  BAR.SYNC.DEFER_BLOCKING 0x0 ;  /* 0x0000000000007b1d */ /* 0x000fe60000010000 */
[----:B------:R-:W-:-:S13]  /*2c90*/  ISETP.GT.U32.AND P1, PT, R4, 0x1ffffff, PT ;  /* 0x01ffffff0400780c */ /* 0x000fda0003f24070 */
[----:B------:R-:W-:Y:S05]  /*2ca0*/  @P1 BRA `(.L_x_43) ;  /* 0x0000000000101947 */ /* 0x000fea0003800000 */
[----:B------:R-:W-:-:S07]  /*2cb0*/  MOV R10, 0x2cd0 ;  /* 0x00002cd0000a7802 */ /* 0x000fce0000000f00 */
[----:B------:R-:W-:Y:S05]  /*2cc0*/  CALL.REL.NOINC `($__internal_0_$__cuda_sm20_rcp_rn_f32_slowpath) ;  /* 0x00000008003c7944 */ /* 0x000fea0003c00000 */
[----:B------:R-:W-:Y:S01]  /*2cd0*/  IMAD.MOV.U32 R2, RZ, RZ, R13 ;  /* 0x000000ffff027224 */ /* 0x000fe200078e000d */
[----:B------:R-:W-:Y:S06]  /*2ce0*/  BRA `(.L_x_44) ;  /* 0x0000000000107947 */ /* 0x000fec0003800000 */
.L_x_43:
[----:B------:R-:W0:Y:S02]  /*2cf0*/  MUFU.RCP R13, R2 ;  /* 0x00000002000d7308 */ /* 0x000e240000001000 */
[----:B0-----:R-:W-:-:S04]  /*2d00*/  FFMA R4, R2, R13, -1 ;  /* 0xbf80000002047423 */ /* 0x001fc8000000000d */
[----:B------:R-:W-:-:S04]  /*2d10*/  FADD.FTZ R4, -R4, -RZ ;  /* 0x800000ff04047221 */ /* 0x000fc80000010100 */
[----:B------:R-:W-:-:S07]  /*2d20*/  FFMA R2, R13, R4, R13 ;  /* 0x000000040d027223 */ /* 0x000fce000000000d */
.L_x_44:
[----:B------:R-:W-:Y:S05]  /*2d30*/  BSYNC.RECONVERGENT B0 ;  /* 0x0000000000007941 */ /* 0x000fea0003800200 */
.L_x_42:
[----:B------:R-:W0:Y:S01]  /*2d40*/  LDCU UR9, c[0x0][0x388] ;  /* 0x00007100ff0977ac */ /* 0x000e220008000800 */
[----:B------:R-:W-:Y:S01]  /*2d50*/  MOV R13, UR5 ;  /* 0x00000005000d7c02 */ /* 0x000fe20008000f00 */
[----:B------:R-:W-:Y:S01]  /*2d60*/  BSSY.RECONVERGENT B0, `(.L_x_45) ;  /* 0x000003f000007945 */ /* 0x000fe20003800200 */
[----:B------:R-:W-:-:S03]  /*2d70*/  USHF.L.U32 UR4, UR4, 0x4, URZ ;  /* 0x0000000404047899 */ /* 0x000fc600080006ff */
[----:B------:R-:W-:-:S05]  /*2d80*/  IMAD R4, R13, UR8, R16 ;  /* 0x000000080d047c24 */ /* 0x000fca000f8e0210 */
[----:B0-----:R-:W-:-:S13]  /*2d90*/  ISETP.GE.OR P0, PT, R4, UR9, P0 ;  /* 0x0000000904007c0c */ /* 0x001fda0008706670 */
[----:B------:R-:W-:Y:S05]  /*2da0*/  @P0 BRA `(.L_x_46) ;  /* 0x00000000005c0947 */ /* 0x000fea0003800000 */
[----:B------:R-:W-:Y:S01]  /*2db0*/  MOV R13, UR6 ;  /* 0x00000006000d7c02 */ /* 0x000fe20008000f00 */
[----:B------:R-:W0:Y:S01]  /*2dc0*/  LDC.64 R14, c[0x0][0x3d0] ;  /* 0x0000f400ff0e7b82 */ /* 0x000e220000000a00 */
[C---:B------:R-:W-:Y:S01]  /*2dd0*/  FMUL R5, R2.reuse, R5 ;  /* 0x0000000502057220 */ /* 0x040fe20000400000 */
[C---:B------:R-:W-:Y:S01]  /*2de0*/  FMUL R7, R2.reuse, R7 ;  /* 0x0000000702077220 */ /* 0x040fe20000400000 */
[----:B------:R-:W-:Y:S01]  /*2df0*/  FMUL R27, R2, R8 ;  /* 0x00000008021b7220 */ /* 0x000fe20000400000 */
[----:B------:R-:W-:-:S04]  /*2e00*/  IMAD R10, R13, UR4, R0 ;  /* 0x000000040d0a7c24 */ /* 0x000fc8000f8e0200 */
[C---:B------:R-:W-:Y:S01]  /*2e10*/  IMAD R23, R10.reuse, UR7, R3 ;  /* 0x000000070a177c24 */ /* 0x040fe2000f8e0203 */
[----:B------:R-:W-:-:S05]  /*2e20*/  IADD3 R13, PT, PT, R10, UR6, RZ ;  /* 0x000000060a0d7c10 */ /* 0x000fca000fffe0ff */
[C---:B------:R-:W-:Y:S02]  /*2e30*/  VIADD R18, R13.reuse, UR6 ;  /* 0x000000060d127c36 */ /* 0x040fe40008000000 */
[--C-:B------:R-:W-:Y:S02]  /*2e40*/  IMAD R21, R13, UR7, R3.reuse ;  /* 0x000000070d157c24 */ /* 0x100fe4000f8e0203 */
[C---:B------:R-:W-:Y:S01]  /*2e50*/  IMAD R17, R18.reuse, UR7, R3 ;  /* 0x0000000712117c24 */ /* 0x040fe2000f8e0203 */
[----:B------:R-:W-:-:S05]  /*2e60*/  IADD3 R24, PT, PT, R18, UR6, RZ ;  /* 0x0000000612187c10 */ /* 0x000fca000fffe0ff */
[----:B------:R-:W-:Y:S02]  /*2e70*/  IMAD R25, R24, UR7, R3 ;  /* 0x0000000718197c24 */ /* 0x000fe4000f8e0203 */
[----:B0-----:R-:W-:-:S04]  /*2e80*/  IMAD.WIDE R22, R23, 0x4, R14 ;  /* 0x0000000417167825 */ /* 0x001fc800078e020e */
[--C-:B------:R-:W-:Y:S01]  /*2e90*/  IMAD.WIDE R20, R21, 0x4, R14.reuse ;  /* 0x0000000415147825 */ /* 0x100fe200078e020e */
[----:B------:R1:W-:Y:S03]  /*2ea0*/  STG.E desc[UR12][R22.64], R5 ;  /* 0x0000000516007986 */ /* 0x0003e6000c10190c */
[----:B------:R-:W-:-:S04]  /*2eb0*/  IMAD.WIDE R16, R17, 0x4, R14 ;  /* 0x0000000411107825 */ /* 0x000fc800078e020e */
[----:B------:R-:W-:-:S04]  /*2ec0*/  IMAD.WIDE R14, R25, 0x4, R14 ;  /* 0x00000004190e7825 */ /* 0x000fc800078e020e */
[----:B------:R-:W-:-:S05]  /*2ed0*/  FMUL R25, R2, R6 ;  /* 0x0000000602197220 */ /* 0x000fca0000400000 */
[----:B------:R1:W-:Y:S04]  /*2ee0*/  STG.E desc[UR12][R20.64], R25 ;  /* 0x0000001914007986 */ /* 0x0003e8000c10190c */
[----:B------:R1:W-:Y:S04]  /*2ef0*/  STG.E desc[UR12][R16.64], R7 ;  /* 0x0000000710007986 */ /* 0x0003e8000c10190c */
[----:B------:R1:W-:Y:S01]  /*2f00*/  STG.E desc[UR12][R14.64], R27 ;  /* 0x0000001b0e007986 */ /* 0x0003e2000c10190c */
[----:B------:R-:W-:Y:S05]  /*2f10*/  BRA `(.L_x_47) ;  /* 0x00000000008c7947 */ /* 0x000fea0003800000 */
.L_x_46:
[----:B------:R-:W-:Y:S02]  /*2f20*/  MOV R13, UR6 ;  /* 0x00000006000d7c02 */ /* 0x000fe40008000f00 */
[----:B------:R-:W-:-:S03]  /*2f30*/  ISETP.GE.AND P3, PT, R3, UR7, PT ;  /* 0x0000000703007c0c */ /* 0x000fc6000bf66270 */
[----:B------:R-:W-:-:S05]  /*2f40*/  IMAD R10, R13, UR4, R0 ;  /* 0x000000040d0a7c24 */ /* 0x000fca000f8e0200 */
[C---:B------:R-:W-:Y:S02]  /*2f50*/  IADD3 R13, PT, PT, R10.reuse, UR6, RZ ;  /* 0x000000060a0d7c10 */ /* 0x040fe4000fffe0ff */
[----:B------:R-:W-:Y:S02]  /*2f60*/  ISETP.GE.AND P0, PT, R10, UR5, PT ;  /* 0x000000050a007c0c */ /* 0x000fe4000bf06270 */
[C---:B------:R-:W-:Y:S01]  /*2f70*/  ISETP.LT.AND P1, PT, R13.reuse, UR5, !P3 ;  /* 0x000000050d007c0c */ /* 0x040fe2000df21270 */
[----:B------:R-:W-:Y:S01]  /*2f80*/  VIADD R18, R13, UR6 ;  /* 0x000000060d127c36 */ /* 0x000fe20008000000 */
[----:B------:R-:W-:Y:S02]  /*2f90*/  ISETP.GE.OR P0, PT, R3, UR7, P0 ;  /* 0x0000000703007c0c */ /* 0x000fe40008706670 */
[----:B------:R-:W-:Y:S02]  /*2fa0*/  ISETP.LT.AND P1, PT, R13, UR9, P1 ;  /* 0x000000090d007c0c */ /* 0x000fe40008f21270 */
[----:B------:R-:W-:-:S02]  /*2fb0*/  IADD3 R24, PT, PT, R18, UR6, RZ ;  /* 0x0000000612187c10 */ /* 0x000fc4000fffe0ff */
[----:B------:R-:W-:Y:S02]  /*2fc0*/  ISETP.GE.OR P0, PT, R10, UR9, P0 ;  /* 0x000000090a007c0c */ /* 0x000fe40008706670 */
[----:B------:R-:W-:Y:S02]  /*2fd0*/  ISETP.LT.AND P2, PT, R18, UR5, !P3 ;  /* 0x0000000512007c0c */ /* 0x000fe4000df41270 */
[----:B------:R-:W-:Y:S02]  /*2fe0*/  ISETP.LT.AND P3, PT, R24, UR5, !P3 ;  /* 0x0000000518007c0c */ /* 0x000fe4000df61270 */
[----:B------:R-:W-:Y:S02]  /*2ff0*/  ISETP.LT.AND P2, PT, R18, UR9, P2 ;  /* 0x0000000912007c0c */ /* 0x000fe40009741270 */
[----:B------:R-:W-:Y:S01]  /*3000*/  ISETP.LT.AND P3, PT, R24, UR9, P3 ;  /* 0x0000000918007c0c */ /* 0x000fe20009f61270 */
[----:B------:R-:W0:Y:S01]  /*3010*/  @P1 LDC.64 R20, c[0x0][0x3d0] ;  /* 0x0000f400ff141b82 */ /* 0x000e220000000a00 */
[----:B------:R-:W-:-:S03]  /*3020*/  @P1 IMAD R27, R13, UR7, R3 ;  /* 0x000000070d1b1c24 */ /* 0x000fc6000f8e0203 */
[----:B------:R-:W-:-:S04]  /*3030*/  @!P0 IMAD R25, R10, UR7, R3 ;  /* 0x000000070a198c24 */ /* 0x000fc8000f8e0203 */
[----:B------:R-:W1:Y:S08]  /*3040*/  @!P0 LDC.64 R16, c[0x0][0x3d0] ;  /* 0x0000f400ff108b82 */ /* 0x000e700000000a00 */
[----:B------:R-:W2:Y:S08]  /*3050*/  @P2 LDC.64 R22, c[0x0][0x3d0] ;  /* 0x0000f400ff162b82 */ /* 0x000eb00000000a00 */
[----:B------:R-:W3:Y:S01]  /*3060*/  @P3 LDC.64 R14, c[0x0][0x3d0] ;  /* 0x0000f400ff0e3b82 */ /* 0x000ee20000000a00 */
[----:B0-----:R-:W-:-:S04]  /*3070*/  @P1 IMAD.WIDE R20, R27, 0x4, R20 ;  /* 0x000000041b141825 */ /* 0x001fc800078e0214 */
[----:B------:R-:W-:Y:S02]  /*3080*/  @P3 IMAD R27, R24, UR7, R3 ;  /* 0x00000007181b3c24 */ /* 0x000fe4000f8e0203 */
[----:B-1----:R-:W-:-:S04]  /*3090*/  @!P0 IMAD.WIDE R16, R25, 0x4, R16 ;  /* 0x0000000419108825 */ /* 0x002fc800078e0210 */
[----:B------:R-:W-:-:S04]  /*30a0*/  @P2 IMAD R25, R18, UR7, R3 ;  /* 0x0000000712192c24 */ /* 0x000fc8000f8e0203 */
[----:B--2---:R-:W-:-:S04]  /*30b0*/  @P2 IMAD.WIDE R22, R25, 0x4, R22 ;  /* 0x0000000419162825 */ /* 0x004fc800078e0216 */
[C---:B------:R-:W-:Y:S01]  /*30c0*/  FMUL R25, R2.reuse, R5 ;  /* 0x0000000502197220 */ /* 0x040fe20000400000 */
[----:B------:R-:W-:-:S04]  /*30d0*/  FMUL R5, R2, R6 ;  /* 0x0000000602057220 */ /* 0x000fc80000400000 */
[----:B------:R0:W-:Y:S01]  /*30e0*/  @!P0 STG.E desc[UR12][R16.64], R25 ;  /* 0x0000001910008986 */ /* 0x0001e2000c10190c */
[----:B---3--:R-:W-:-:S04]  /*30f0*/  @P3 IMAD.WIDE R14, R27, 0x4, R14 ;  /* 0x000000041b0e3825 */ /* 0x008fc800078e020e */
[C---:B------:R-:W-:Y:S01]  /*3100*/  FMUL R27, R2.reuse, R7 ;  /* 0x00000007021b7220 */ /* 0x040fe20000400000 */
[----:B------:R-:W-:Y:S01]  /*3110*/  FMUL R7, R2, R8 ;  /* 0x0000000802077220 */ /* 0x000fe20000400000 */
[----:B------:R0:W-:Y:S04]  /*3120*/  @P1 STG.E desc[UR12][R20.64], R5 ;  /* 0x0000000514001986 */ /* 0x0001e8000c10190c */
[----:B------:R0:W-:Y:S04]  /*3130*/  @P2 STG.E desc[UR12][R22.64], R27 ;  /* 0x0000001b16002986 */ /* 0x0001e8000c10190c */
[----:B------:R0:W-:Y:S02]  /*3140*/  @P3 STG.E desc[UR12][R14.64], R7 ;  /* 0x000000070e003986 */ /* 0x0001e4000c10190c */
.L_x_47:
[----:B------:R-:W-:Y:S05]  /*3150*/  BSYNC.RECONVERGENT B0 ;  /* 0x0000000000007941 */ /* 0x000fea0003800200 */
.L_x_45:
[----:B01----:R-:W-:Y:S02]  /*3160*/  MOV R15, UR6 ;  /* 0x00000006000f7c02 */ /* 0x003fe40008000f00 */
[----:B------:R-:W-:-:S03]  /*3170*/  IADD3 R4, PT, PT, R4, UR5, RZ ;  /* 0x0000000504047c10 */ /* 0x000fc6000fffe0ff */
[----:B------:R-:W-:Y:S01]  /*3180*/  IMAD R6, R15, 0x3, R0 ;  /* 0x000000030f067824 */ /* 0x000fe200078e0200 */
[----:B------:R-:W-:-:S04]  /*3190*/  ISETP.LT.AND P1, PT, R4, UR9, PT ;  /* 0x0000000904007c0c */ /* 0x000fc8000bf21270 */
[----:B------:R-:W-:-:S04]  /*31a0*/  ISETP.GE.AND P0, PT, R6, UR5, PT ;  /* 0x0000000506007c0c */ /* 0x000fc8000bf06270 */
[----:B------:R-:W-:-:S13]  /*31b0*/  ISETP.LT.AND P0, PT, R3, UR7, !P0 ;  /* 0x0000000703007c0c */ /* 0x000fda000c701270 */
[----:B------:R-:W-:Y:S05]  /*31c0*/  @P0 BRA P1, `(.L_x_48) ;  /* 0x00000000009c0947 */ /* 0x000fea0000800000 */
[----:B------:R-:W-:Y:S01]  /*31d0*/  ISETP.GE.AND P3, PT, R3, UR7, PT ;  /* 0x0000000703007c0c */ /* 0x000fe2000bf66270 */
[----:B------:R-:W-:Y:S02]  /*31e0*/  VIADD R4, R10, UR5 ;  /* 0x000000050a047c36 */ /* 0x000fe40008000000 */
[C---:B------:R-:W-:Y:S01]  /*31f0*/  FMUL R12, R2.reuse, R12 ;  /* 0x0000000c020c7220 */ /* 0x040fe20000400000 */
[----:B------:R-:W-:Y:S01]  /*3200*/  FMUL R6, R2, R19 ;  /* 0x0000001302067220 */ /* 0x000fe20000400000 */
[----:B------:R-:W-:Y:S02]  /*3210*/  ISETP.LT.AND P0, PT, R10, UR5, !P3 ;  /* 0x000000050a007c0c */ /* 0x000fe4000df01270 */
[C---:B------:R-:W-:Y:S02]  /*3220*/  IADD3 R8, PT, PT, R4.reuse, UR6, RZ ;  /* 0x0000000604087c10 */ /* 0x040fe4000fffe0ff */
[----:B------:R-:W-:Y:S02]  /*3230*/  ISETP.LT.AND P0, PT, R4, UR9, P0 ;  /* 0x0000000904007c0c */ /* 0x000fe40008701270 */
[----:B------:R-:W-:-:S02]  /*3240*/  ISETP.LT.AND P1, PT, R13, UR5, !P3 ;  /* 0x000000050d007c0c */ /* 0x000fc4000df21270 */
[----:B------:R-:W-:Y:S02]  /*3250*/  ISETP.LT.AND P2, PT, R18, UR5, !P3 ;  /* 0x0000000512007c0c */ /* 0x000fe4000df41270 */
[C---:B------:R-:W-:Y:S02]  /*3260*/  IADD3 R0, PT, PT, R8.reuse, UR6, RZ ;  /* 0x0000000608007c10 */ /* 0x040fe4000fffe0ff */
[----:B------:R-:W-:Y:S02]  /*3270*/  ISETP.LT.AND P1, PT, R8, UR9, P1 ;  /* 0x0000000908007c0c */ /* 0x000fe40008f21270 */
[----:B------:R-:W-:Y:S02]  /*3280*/  ISETP.LT.AND P2, PT, R0, UR9, P2 ;  /* 0x0000000900007c0c */ /* 0x000fe40009741270 */
[----:B------:R-:W-:Y:S01]  /*3290*/  FSEL R19, R12, R5, P1 ;  /* 0x000000050c137208 */ /* 0x000fe20000800000 */
[----:B------:R-:W0:Y:S01]  /*32a0*/  @P0 LDC.64 R14, c[0x0][0x3d0] ;  /* 0x0000f400ff0e0b82 */ /* 0x000e220000000a00 */
[----:B------:R-:W-:Y:S01]  /*32b0*/  @P0 IMAD R5, R4, UR7, R3 ;  /* 0x0000000704050c24 */ /* 0x000fe2000f8e0203 */
[----:B------:R-:W-:Y:S01]  /*32c0*/  FSEL R25, R6, R25, P0 ;  /* 0x0000001906197208 */ /* 0x000fe20000000000 */
[C---:B------:R-:W-:Y:S01]  /*32d0*/  FMUL R6, R2.reuse, R11 ;  /* 0x0000000b02067220 */ /* 0x040fe20000400000 */
[----:B------:R-:W-:-:S04]  /*32e0*/  FMUL R2, R2, R9 ;  /* 0x0000000902027220 */ /* 0x000fc80000400000 */
[----:B------:R-:W1:Y:S01]  /*32f0*/  @P1 LDC.64 R16, c[0x0][0x3d0] ;  /* 0x0000f400ff101b82 */ /* 0x000e620000000a00 */
[--C-:B------:R-:W-:Y:S01]  /*3300*/  @P1 IMAD R11, R8, UR7, R3.reuse ;  /* 0x00000007080b1c24 */ /* 0x100fe2000f8e0203 */
[----:B------:R-:W-:Y:S01]  /*3310*/  FSEL R27, R6, R27, P2 ;  /* 0x0000001b061b7208 */ /* 0x000fe20001000000 */
[C---:B------:R-:W-:Y:S01]  /*3320*/  @P2 IMAD R13, R0.reuse, UR7, R3 ;  /* 0x00000007000d2c24 */ /* 0x040fe2000f8e0203 */
[----:B------:R-:W-:-:S04]  /*3330*/  IADD3 R0, PT, PT, R0, UR6, RZ ;  /* 0x0000000600007c10 */ /* 0x000fc8000fffe0ff */
[----:B------:R-:W2:Y:S01]  /*3340*/  @P2 LDC.64 R20, c[0x0][0x3d0] ;  /* 0x0000f400ff142b82 */ /* 0x000ea20000000a00 */
[----:B0-----:R-:W-:-:S05]  /*3350*/  @P0 IMAD.WIDE R14, R5, 0x4, R14 ;  /* 0x00000004050e0825 */ /* 0x001fca00078e020e */
[----:B------:R0:W-:Y:S01]  /*3360*/  @P0 STG.E desc[UR12][R14.64], R25 ;  /* 0x000000190e000986 */ /* 0x0001e2000c10190c */
[----:B------:R-:W-:Y:S01]  /*3370*/  ISETP.LT.AND P0, PT, R24, UR5, !P3 ;  /* 0x0000000518007c0c */ /* 0x000fe2000df01270 */
[----:B-1----:R-:W-:-:S03]  /*3380*/  @P1 IMAD.WIDE R16, R11, 0x4, R16 ;  /* 0x000000040b101825 */ /* 0x002fc600078e0210 */
[----:B------:R-:W-:Y:S02]  /*3390*/  ISETP.LT.AND P0, PT, R0, UR9, P0 ;  /* 0x0000000900007c0c */ /* 0x000fe40008701270 */
[----:B------:R0:W-:Y:S02]  /*33a0*/  @P1 STG.E desc[UR12][R16.64], R19 ;  /* 0x0000001310001986 */ /* 0x0001e4000c10190c */
[----:B------:R-:W-:Y:S01]  /*33b0*/  FSEL R7, R2, R7, P0 ;  /* 0x0000000702077208 */ /* 0x000fe20000000000 */
[----:B--2---:R-:W-:-:S05]  /*33c0*/  @P2 IMAD.WIDE R20, R13, 0x4, R20 ;  /* 0x000000040d142825 */ /* 0x004fca00078e0214 */
[----:B------:R0:W-:Y:S03]  /*33d0*/  @P2 STG.E desc[UR12][R20.64], R27 ;  /* 0x0000001b14002986 */ /* 0x0001e6000c10190c */
[----:B------:R-:W-:Y:S05]  /*33e0*/  @!P0 EXIT ;  /* 0x000000000000894d */ /* 0x000fea0003800000 */
[----:B------:R-:W1:Y:S01]  /*33f0*/  LDC.64 R4, c[0x0][0x3d0] ;  /* 0x0000f400ff047b82 */ /* 0x000e620000000a00 */
[----:B------:R-:W-:-:S04]  /*3400*/  IMAD R3, R0, UR7, R3 ;  /* 0x0000000700037c24 */ /* 0x000fc8000f8e0203 */
[----:B-1----:R-:W-:-:S05]  /*3410*/  IMAD.WIDE R2, R3, 0x4, R4 ;  /* 0x0000000403027825 */ /* 0x002fca00078e0204 */
[----:B------:R-:W-:Y:S01]  /*3420*/  STG.E desc[UR12][R2.64], R7 ;  /* 0x0000000702007986 */ /* 0x000fe2000c10190c */
[----:B------:R-:W-:Y:S05]  /*3430*/  EXIT ;  /* 0x000000000000794d */ /* 0x000fea0003800000 */
.L_x_48:
[----:B------:R-:W-:Y:S01]  /*3440*/  MOV R7, UR6 ;  /* 0x0000000600077c02 */ /* 0x000fe20008000f00 */
[----:B------:R-:W0:Y:S01]  /*3450*/  LDC.64 R4, c[0x0][0x3d0] ;  /* 0x0000f400ff047b82 */ /* 0x000e220000000a00 */
[----:B------:R-:W-:Y:S02]  /*3460*/  VIADD R0, R0, UR5 ;  /* 0x0000000500007c36 */ /* 0x000fe40008000000 */
[C---:B------:R-:W-:Y:S01]  /*3470*/  FMUL R21, R2.reuse, R9 ;  /* 0x0000000902157220 */ /* 0x040fe20000400000 */
[C---:B------:R-:W-:Y:S01]  /*3480*/  FMUL R17, R2.reuse, R11 ;  /* 0x0000000b02117220 */ /* 0x040fe20000400000 */
[C---:B------:R-:W-:Y:S01]  /*3490*/  FMUL R19, R2.reuse, R19 ;  /* 0x0000001302137220 */ /* 0x040fe20000400000 */
[----:B------:R-:W-:Y:S02]  /*34a0*/  IMAD R0, R7, UR4, R0 ;  /* 0x0000000407007c24 */ /* 0x000fe4000f8e0200 */
[----:B------:R-:W-:Y:S02]  /*34b0*/  FMUL R15, R2, R12 ;  /* 0x0000000c020f7220 */ /* 0x000fe40000400000 */
[C---:B------:R-:W-:Y:S01]  /*34c0*/  IMAD R7, R0.reuse, UR7, R3 ;  /* 0x0000000700077c24 */ /* 0x040fe2000f8e0203 */
[----:B------:R-:W-:-:S04]  /*34d0*/  IADD3 R6, PT, PT, R0, UR6, RZ ;  /* 0x0000000600067c10 */ /* 0x000fc8000fffe0ff */
[C---:B------:R-:W-:Y:S01]  /*34e0*/  IADD3 R8, PT, PT, R6.reuse, UR6, RZ ;  /* 0x0000000606087c10 */ /* 0x040fe2000fffe0ff */
[----:B------:R-:W-:-:S04]  /*34f0*/  IMAD R9, R6, UR7, R3 ;  /* 0x0000000706097c24 */ /* 0x000fc8000f8e0203 */
[C---:B------:R-:W-:Y:S02]  /*3500*/  VIADD R10, R8.reuse, UR6 ;  /* 0x00000006080a7c36 */ /* 0x040fe40008000000 */
[--C-:B------:R-:W-:Y:S02]  /*3510*/  IMAD R11, R8, UR7, R3.reuse ;  /* 0x00000007080b7c24 */ /* 0x100fe4000f8e0203 */
[----:B------:R-:W-:Y:S02]  /*3520*/  IMAD R13, R10, UR7, R3 ;  /* 0x000000070a0d7c24 */ /* 0x000fe4000f8e0203 */
[----:B0-----:R-:W-:-:S04]  /*3530*/  IMAD.WIDE R2, R7, 0x4, R4 ;  /* 0x0000000407027825 */ /* 0x001fc800078e0204 */
[--C-:B------:R-:W-:Y:S01]  /*3540*/  IMAD.WIDE R6, R9, 0x4, R4.reuse ;  /* 0x0000000409067825 */ /* 0x100fe200078e0204 */
[----:B------:R-:W-:Y:S03]  /*3550*/  STG.E desc[UR12][R2.64], R19 ;  /* 0x0000001302007986 */ /* 0x000fe6000c10190c */
[--C-:B------:R-:W-:Y:S01]  /*3560*/  IMAD.WIDE R8, R11, 0x4, R4.reuse ;  /* 0x000000040b087825 */ /* 0x100fe200078e0204 */
[----:B------:R-:W-:Y:S03]  /*3570*/  STG.E desc[UR12][R6.64], R15 ;  /* 0x0000000f06007986 */ /* 0x000fe6000c10190c */
[----:B------:R-:W-:Y:S01]  /*3580*/  IMAD.WIDE R4, R13, 0x4, R4 ;  /* 0x000000040d047825 */ /* 0x000fe200078e0204 */
[----:B------:R-:W-:Y:S04]  /*3590*/  STG.E desc[UR12][R8.64], R17 ;  /* 0x0000001108007986 */ /* 0x000fe8000c10190c */
[----:B------:R-:W-:Y:S01]  /*35a0*/  STG.E desc[UR12][R4.64], R21 ;  /* 0x0000001504007986 */ /* 0x000fe2000c10190c */
[----:B------:R-:W-:Y:S05]  /*35b0*/  EXIT ;  /* 0x000000000000794d */ /* 0x000fea0003800000 */
        .weak           $__internal_0_$__cuda_sm20_rcp_rn_f32_slowpath
        .type           $__internal_0_$__cuda_sm20_rcp_rn_f32_slowpath,@function
        .size           $__internal_0_$__cuda_sm20_rcp_rn_f32_slowpath,(.L_x_54 - $__internal_0_$__cuda_sm20_rcp_rn_f32_slowpath)
$__internal_0_$__cuda_sm20_rcp_rn_f32_slowpath:
[----:B------:R-:W-:Y:S01]  /*35c0*/  SHF.L.U32 R4, R2, 0x1, RZ ;  /* 0x0000000102047819 */ /* 0x000fe200000006ff */
[----:B------:R-:W-:Y:S03]  /*35d0*/  BSSY.RECONVERGENT B1, `(.L_x_49) ;  /* 0x0000030000017945 */ /* 0x000fe60003800200 */
[----:B------:R-:W-:-:S04]  /*35e0*/  SHF.R.U32.HI R4, RZ, 0x18, R4 ;  /* 0x00000018ff047819 */ /* 0x000fc80000011604 */
[----:B------:R-:W-:-:S13]  /*35f0*/  ISETP.NE.U32.AND P1, PT, R4, RZ, PT ;  /* 0x000000ff0400720c */ /* 0x000fda0003f25070 */
[----:B------:R-:W-:Y:S05]  /*3600*/  @P1 BRA `(.L_x_50) ;  /* 0x0000000000281947 */ /* 0x000fea0003800000 */
[----:B------:R-:W-:-:S04]  /*3610*/  SHF.L.U32 R4, R2, 0x1, RZ ;  /* 0x0000000102047819 */ /* 0x000fc800000006ff */
[----:B------:R-:W-:-:S13]  /*3620*/  ISETP.NE.AND P1, PT, R4, RZ, PT ;  /* 0x000000ff0400720c */ /* 0x000fda0003f25270 */
[----:B------:R-:W-:Y:S01]  /*3630*/  @P1 FFMA R14, R2, 1.84467440737095516160e+19, RZ ;  /* 0x5f800000020e1823 */ /* 0x000fe200000000ff */
[----:B------:R-:W-:Y:S08]  /*3640*/  @!P1 MUFU.RCP R13, R2 ;  /* 0x00000002000d9308 */ /* 0x000ff00000001000 */
[----:B------:R-:W0:Y:S02]  /*3650*/  @P1 MUFU.RCP R15, R14 ;  /* 0x0000000e000f1308 */ /* 0x000e240000001000 */
[----:B0-----:R-:W-:-:S04]  /*3660*/  @P1 FFMA R4, R14, R15, -1 ;  /* 0xbf8000000e041423 */ /* 0x001fc8000000000f */
[----:B------:R-:W-:-:S04]  /*3670*/  @P1 FADD.FTZ R4, -R4, -RZ ;  /* 0x800000ff04041221 */ /* 0x000fc80000010100 */
[----:B------:R-:W-:-:S04]  /*3680*/  @P1 FFMA R4, R15, R4, R15 ;  /* 0x000000040f041223 */ /* 0x000fc8000000000f */
[----:B------:R-:W-:Y:S01]  /*3690*/  @P1 FFMA R13, R4, 1.84467440737095516160e+19, RZ ;  /* 0x5f800000040d1823 */ /* 0x000fe200000000ff */
[----:B------:R-:W-:Y:S06]  /*36a0*/  BRA `(.L_x_51) ;  /* 0x0000000000887947 */ /* 0x000fec0003800000 */
.L_x_50:
[----:B------:R-:W-:-:S04]  /*36b0*/  IADD3 R13, PT, PT, R4, -0xfd, RZ ;  /* 0xffffff03040d7810 */ /* 0x000fc80007ffe0ff */
[----:B------:R-:W-:-:S13]  /*36c0*/  ISETP.GT.U32.AND P1, PT, R13, 0x1, PT ;  /* 0x000000010d00780c */ /* 0x000fda0003f24070 */
[----:B------:R-:W-:Y:S05]  /*36d0*/  @P1 BRA `(.L_x_52) ;  /* 0x0000000000781947 */ /* 0x000fea0003800000 */
[----:B------:R-:W-:Y:S01]  /*36e0*/  LOP3.LUT R14, R2, 0x7fffff, RZ, 0xc0, !PT ;  /* 0x007fffff020e7812 */ /* 0x000fe200078ec0ff */
[----:B------:R-:W-:-:S03]  /*36f0*/  IMAD.MOV.U32 R20, RZ, RZ, 0x3 ;  /* 0x00000003ff147424 */ /* 0x000fc600078e00ff */
[----:B------:R-:W-:Y:S02]  /*3700*/  LOP3.LUT R14, R14, 0x3f800000, RZ, 0xfc, !PT ;  /* 0x3f8000000e0e7812 */ /* 0x000fe400078efcff */
[----:B------:R-:W-:Y:S02]  /*3710*/  SHF.L.U32 R21, R20, R13, RZ ;  /* 0x0000000d14157219 */ /* 0x000fe400000006ff */
[----:B------:R-:W0:Y:S02]  /*3720*/  MUFU.RCP R15, R14 ;  /* 0x0000000e000f7308 */ /* 0x000e240000001000 */
[----:B0-----:R-:W-:-:S04]  /*3730*/  FFMA R17, R14, R15, -1 ;  /* 0xbf8000000e117423 */ /* 0x001fc8000000000f */
[----:B------:R-:W-:-:S04]  /*3740*/  FADD.FTZ R18, -R17, -RZ ;  /* 0x800000ff11127221 */ /* 0x000fc80000010100 */
[CCC-:B------:R-:W-:Y:S01]  /*3750*/  FFMA.RM R17, R15.reuse, R18.reuse, R15.reuse ;  /* 0x000000120f117223 */ /* 0x1c0fe2000000400f */
[----:B------:R-:W-:-:S04]  /*3760*/  FFMA.RP R18, R15, R18, R15 ;  /* 0x000000120f127223 */ /* 0x000fc8000000800f */
[C---:B------:R-:W-:Y:S02]  /*3770*/  LOP3.LUT R15, R17.reuse, 0x7fffff, RZ, 0xc0, !PT ;  /* 0x007fffff110f7812 */ /* 0x040fe400078ec0ff */
[----:B------:R-:W-:Y:S02]  /*3780*/  FSETP.NEU.FTZ.AND P1, PT, R17, R18, PT ;  /* 0x000000121100720b */ /* 0x000fe40003f3d000 */
[----:B------:R-:W-:Y:S02]  /*3790*/  LOP3.LUT R18, R15, 0x800000, RZ, 0xfc, !PT ;  /* 0x008000000f127812 */ /* 0x000fe400078efcff */
[----:B------:R-:W-:Y:S02]  /*37a0*/  SEL R15, RZ, 0xffffffff, !P1 ;  /* 0xffffffffff0f7807 */ /* 0x000fe40004800000 */
[----:B------:R-:W-:Y:S02]  /*37b0*/  LOP3.LUT R14, R21, R18, RZ, 0xc0, !PT ;  /* 0x00000012150e7212 */ /* 0x000fe400078ec0ff */
[----:B------:R-:W-:-:S02]  /*37c0*/  IADD3 R15, PT, PT, -R15, RZ, RZ ;  /* 0x000000ff0f0f7210 */ /* 0x000fc40007ffe1ff */
[-C--:B------:R-:W-:Y:S02]  /*37d0*/  SHF.R.U32.HI R14, RZ, R13.reuse, R14 ;  /* 0x0000000dff0e7219 */ /* 0x080fe4000001160e */
[----:B------:R-:W-:Y:S02]  /*37e0*/  LOP3.LUT P2, RZ, R15, R13, R18, 0xf8, !PT ;  /* 0x0000000d0fff7212 */ /* 0x000fe4000784f812 */
[C---:B------:R-:W-:Y:S02]  /*37f0*/  LOP3.LUT P1, RZ, R14.reuse, 0x1, RZ, 0xc0, !PT ;  /* 0x000000010eff7812 */ /* 0x040fe4000782c0ff */
[----:B------:R-:W-:-:S04]  /*3800*/  LOP3.LUT P3, RZ, R14, 0x2, RZ, 0xc0, !PT ;  /* 0x000000020eff7812 */ /* 0x000fc8000786c0ff */
[----:B------:R-:W-:Y:S02]  /*3810*/  PLOP3.LUT P1, PT, P1, P2, P3, 0xe0, 0x0 ;  /* 0x000000000000781c */ /* 0x000fe40000f25c30 */
[----:B------:R-:W-:Y:S02]  /*3820*/  LOP3.LUT P2, RZ, R2, 0x7fffff, RZ, 0xc0, !PT ;  /* 0x007fffff02ff7812 */ /* 0x000fe4000784c0ff */
[----:B------:R-:W-:-:S04]  /*3830*/  SEL R13, RZ, 0x1, !P1 ;  /* 0x00000001ff0d7807 */ /* 0x000fc80004800000 */
[----:B------:R-:W-:-:S04]  /*3840*/  IADD3 R13, PT, PT, -R13, RZ, RZ ;  /* 0x000000ff0d0d7210 */ /* 0x000fc80007ffe1ff */
[----:B------:R-:W-:Y:S02]  /*3850*/  ISETP.GE.AND P1, PT, R13, RZ, PT ;  /* 0x000000ff0d00720c */ /* 0x000fe40003f26270 */
[----:B------:R-:W-:-:S04]  /*3860*/  IADD3 R13, PT, PT, R4, -0xfc, RZ ;  /* 0xffffff04040d7810 */ /* 0x000fc80007ffe0ff */
[----:B------:R-:W-:-:S07]  /*3870*/  SHF.R.U32.HI R13, RZ, R13, R18 ;  /* 0x0000000dff0d7219 */ /* 0x000fce0000011612 */
[----:B------:R-:W-:-:S05]  /*3880*/  @!P1 VIADD R13, R13, 0x1 ;  /* 0x000000010d0d9836 */ /* 0x000fca0000000000 */
[----:B------:R-:W-:-:S04]  /*3890*/  @!P2 SHF.L.U32 R13, R13, 0x1, RZ ;  /* 0x000000010d0da819 */ /* 0x000fc800000006ff */
[----:B------:R-:W-:Y:S01]  /*38a0*/  LOP3.LUT R13, R13, 0x80000000, R2, 0xf8, !PT ;  /* 0x800000000d0d7812 */ /* 0x000fe200078ef802 */
[----:B------:R-:W-:Y:S06]  /*38b0*/  BRA `(.L_x_51) ;  /* 0x0000000000047947 */ /* 0x000fec0003800000 */
.L_x_52:
[----:B------:R0:W1:Y:S02]  /*38c0*/  MUFU.RCP R13, R2 ;  /* 0x00000002000d7308 */ /* 0x0000640000001000 */
.L_x_51:
[----:B------:R-:W-:Y:S05]  /*38d0*/  BSYNC.RECONVERGENT B1 ;  /* 0x0000000000017941 */ /* 0x000fea0003800200 */
.L_x_49:
[----:B------:R-:W-:Y:S01]  /*38e0*/  HFMA2 R15, -RZ, RZ, 0, 0 ;  /* 0x00000000ff0f7431 */ /* 0x000fe200000001ff */
[----:B------:R-:W-:-:S04]  /*38f0*/  MOV R14, R10 ;  /* 0x0000000a000e7202 */ /* 0x000fc80000000f00 */
[----:B01----:R-:W-:Y:S05]  /*3900*/  RET.REL.NODEC R14 `(_Z7kernel16TensorIfLi4EES0_S0_) ;  /* 0xffffffc40ebc7950 */ /* 0x003fea0003c3ffff */
.L_x_53:
[----:B------:R-:W-:-:S00]  /*3910*/  BRA `(.L_x_53) ;  /* 0xfffffffc00fc7947 */ /* 0x000fc0000383ffff */
[----:B------:R-:W-:-:S00]  /*3920*/  NOP ;  /* 0x0000000000007918 */ /* 0x000fc00000000000 */
        /* <DEDUP_REMOVED lines=13> */
.L_x_54:


//--------------------- .nv.shared._Z7kernel16TensorIfLi4EES0_S0_ --------------------------
	.section	.nv.shared._Z7kernel16TensorIfLi4EES0_S0_,"aw",@nobits
	.sectionflags	@""
	.align	16
.nv.shared._Z7kernel16TensorIfLi4EES0_S0_:
	.zero		1040


//--------------------- .nv.shared.reserved.0     --------------------------
	.section	.nv.shared.reserved.0,"aw",@nobits
	.weak		__nv_reservedSMEM_offset_0_alias
	.size		__nv_reservedSMEM_offset_0_alias, 0, 64
	.other		__nv_reservedSMEM_offset_0_alias,@"STO_CUDA_RESERVED_SHARED STV_DEFAULT"
__nv_reservedSMEM_offset_0_alias:
	.zero		0
	.zero		64


//--------------------- .nv.constant0._Z7kernel16TensorIfLi4EES0_S0_ --------------------------
	.section	.nv.constant0._Z7kernel16TensorIfLi4EES0_S0_,"a",@progbits
	.sectionflags	@""
	.align	4
.nv.constant0._Z7kernel16TensorIfLi4EES0_S0_:
	.zero		1016


//--------------------- SYMBOLS --------------------------

	.type		.nv.reservedSmem.offset0,@object
	.size		.nv.reservedSmem.offset0,0x4
	.type		.nv.reservedSmem.cap,@object
	.size		.nv.reservedSmem.cap,0x4
